	.target	sm_100a

	.elftype	@"ET_EXEC"


//--------------------- .note.nv.tkinfo           --------------------------
	.section	.note.nv.tkinfo,"",@"SHT_NOTE"
	.sectionflags	@"SHF_NOTE_NV_TKINFO"
	.tkinfo
        /*0018*/ 	.word	0x00000081
        /*0030*/ 	.string	""
        /*0030*/ 	.string	"ptxas-blackwell"
        /*0030*/ 	.string	"Cuda compilation tools, release 12.9, V12.9.86"
        /*0030*/ 	.string	"Build cuda_12.9.r12.9/compiler.36037853_0"
        /*0030*/ 	.string	"-v  -suppress-debug-info  -lineinfo  -arch sm_100a "



//--------------------- .note.nv.cuver            --------------------------
	.section	.note.nv.cuver,"",@"SHT_NOTE"
	.sectionflags	@"SHF_NOTE_NV_CUVER"
        /*0018*/ 	.short	0x0001
        /*001a*/ 	.short	0x0064
        /*001c*/ 	.short	0x0001
        /*001e*/ 	.short	0x0000
        /*0020*/ 	.short	0x0001
        /*0022*/ 	.short	0x0000


//--------------------- .nv.info                  --------------------------
	.section	.nv.info,"",@"SHT_CUDA_INFO"
	.align	4


	//----- nvinfo : EIATTR_REGCOUNT
	.align		4
        /*0000*/ 	.byte	0x04, 0x2f
        /*0002*/ 	.short	(.L_4 - .L_3)
	.align		4
.L_3:
        /*0004*/ 	.word	index@(gluon_tcgen05)
        /*0008*/ 	.word	0x00000088


	//----- nvinfo : EIATTR_FRAME_SIZE
	.align		4
.L_4:
        /*000c*/ 	.byte	0x04, 0x11
        /*000e*/ 	.short	(.L_6 - .L_5)
	.align		4
.L_5:
        /*0010*/ 	.word	index@($__internal_2_$__cuda_sm10x_tcgen05_guardrail_trap_unallocated_columns_being_dealloced)
        /*0014*/ 	.word	0x00000000


	//----- nvinfo : EIATTR_FRAME_SIZE
	.align		4
.L_6:
        /*0018*/ 	.byte	0x04, 0x11
        /*001a*/ 	.short	(.L_8 - .L_7)
	.align		4
.L_7:
        /*001c*/ 	.word	index@($__internal_1_$__cuda_sm10x_tcgen05_guardrail_trap_phase_invalid_during_alloc)
        /*0020*/ 	.word	0x00000000


	//----- nvinfo : EIATTR_FRAME_SIZE
	.align		4
.L_8:
        /*0024*/ 	.byte	0x04, 0x11
        /*0026*/ 	.short	(.L_10 - .L_9)
	.align		4
.L_9:
        /*0028*/ 	.word	index@($__internal_0_$__cuda_sm10x_tcgen05_guardrail_trap_col_being_dealloced_not_returned_by_alloc)
        /*002c*/ 	.word	0x00000000


	//----- nvinfo : EIATTR_FRAME_SIZE
	.align		4
.L_10:
        /*0030*/ 	.byte	0x04, 0x11
        /*0032*/ 	.short	(.L_12 - .L_11)
	.align		4
.L_11:
        /*0034*/ 	.word	index@(gluon_tcgen05)
        /*0038*/ 	.word	0x00000000


	//----- nvinfo : EIATTR_MIN_STACK_SIZE
	.align		4
.L_12:
        /*003c*/ 	.byte	0x04, 0x12
        /*003e*/ 	.short	(.L_14 - .L_13)
	.align		4
.L_13:
        /*0040*/ 	.word	index@(gluon_tcgen05)
        /*0044*/ 	.word	0x00000000
.L_14:


//--------------------- .nv.info.gluon_tcgen05    --------------------------
	.section	.nv.info.gluon_tcgen05,"",@"SHT_CUDA_INFO"
	.sectionflags	@""
	.align	4


	//----- nvinfo : EIATTR_CUDA_API_VERSION
	.align		4
        /*0000*/ 	.byte	0x04, 0x37
        /*0002*/ 	.short	(.L_16 - .L_15)
.L_15:
        /*0004*/ 	.word	0x00000081


	//----- nvinfo : EIATTR_KPARAM_INFO
	.align		4
.L_16:
        /*0008*/ 	.byte	0x04, 0x17
        /*000a*/ 	.short	(.L_18 - .L_17)
.L_17:
        /*000c*/ 	.word	0x00000000
        /*0010*/ 	.short	0x000a
        /*0012*/ 	.short	0x0048
        /*0014*/ 	.byte	0x00, 0xf4, 0x21, 0x00


	//----- nvinfo : EIATTR_KPARAM_INFO
	.align		4
.L_18:
        /*0018*/ 	.byte	0x04, 0x17
        /*001a*/ 	.short	(.L_20 - .L_19)
.L_19:
        /*001c*/ 	.word	0x00000000
        /*0020*/ 	.short	0x0009
        /*0022*/ 	.short	0x0040
        /*0024*/ 	.byte	0x00, 0xf4, 0x21, 0x00


	//----- nvinfo : EIATTR_KPARAM_INFO
	.align		4
.L_20:
        /*0028*/ 	.byte	0x04, 0x17
        /*002a*/ 	.short	(.L_22 - .L_21)
.L_21:
        /*002c*/ 	.word	0x00000000
        /*0030*/ 	.short	0x0008
        /*0032*/ 	.short	0x0038
        /*0034*/ 	.byte	0x00, 0xf0, 0x21, 0x00


	//----- nvinfo : EIATTR_KPARAM_INFO
	.align		4
.L_22:
        /*0038*/ 	.byte	0x04, 0x17
        /*003a*/ 	.short	(.L_24 - .L_23)
.L_23:
        /*003c*/ 	.word	0x00000000
        /*0040*/ 	.short	0x0007
        /*0042*/ 	.short	0x0030
        /*0044*/ 	.byte	0x00, 0xf0, 0x21, 0x00


	//----- nvinfo : EIATTR_KPARAM_INFO
	.align		4
.L_24:
        /*0048*/ 	.byte	0x04, 0x17
        /*004a*/ 	.short	(.L_26 - .L_25)
.L_25:
        /*004c*/ 	.word	0x00000000
        /*0050*/ 	.short	0x0006
        /*0052*/ 	.short	0x0028
        /*0054*/ 	.byte	0x00, 0xf0, 0x21, 0x00


	//----- nvinfo : EIATTR_KPARAM_INFO
	.align		4
.L_26:
        /*0058*/ 	.byte	0x04, 0x17
        /*005a*/ 	.short	(.L_28 - .L_27)
.L_27:
        /*005c*/ 	.word	0x00000000
        /*0060*/ 	.short	0x0005
        /*0062*/ 	.short	0x0020
        /*0064*/ 	.byte	0x00, 0xf0, 0x11, 0x00


	//----- nvinfo : EIATTR_KPARAM_INFO
	.align		4
.L_28:
        /*0068*/ 	.byte	0x04, 0x17
        /*006a*/ 	.short	(.L_30 - .L_29)
.L_29:
        /*006c*/ 	.word	0x00000000
        /*0070*/ 	.short	0x0004
        /*0072*/ 	.short	0x001c
        /*0074*/ 	.byte	0x00, 0xf0, 0x11, 0x00


	//----- nvinfo : EIATTR_KPARAM_INFO
	.align		4
.L_30:
        /*0078*/ 	.byte	0x04, 0x17
        /*007a*/ 	.short	(.L_32 - .L_31)
.L_31:
        /*007c*/ 	.word	0x00000000
        /*0080*/ 	.short	0x0003
        /*0082*/ 	.short	0x0018
        /*0084*/ 	.byte	0x00, 0xf0, 0x11, 0x00


	//----- nvinfo : EIATTR_KPARAM_INFO
	.align		4
.L_32:
        /*0088*/ 	.byte	0x04, 0x17
        /*008a*/ 	.short	(.L_34 - .L_33)
.L_33:
        /*008c*/ 	.word	0x00000000
        /*0090*/ 	.short	0x0002
        /*0092*/ 	.short	0x0010
        /*0094*/ 	.byte	0x00, 0xf4, 0x21, 0x00


	//----- nvinfo : EIATTR_KPARAM_INFO
	.align		4
.L_34:
        /*0098*/ 	.byte	0x04, 0x17
        /*009a*/ 	.short	(.L_36 - .L_35)
.L_35:
        /*009c*/ 	.word	0x00000000
        /*00a0*/ 	.short	0x0001
        /*00a2*/ 	.short	0x0008
        /*00a4*/ 	.byte	0x00, 0xf4, 0x21, 0x00


	//----- nvinfo : EIATTR_KPARAM_INFO
	.align		4
.L_36:
        /*00a8*/ 	.byte	0x04, 0x17
        /*00aa*/ 	.short	(.L_38 - .L_37)
.L_37:
        /*00ac*/ 	.word	0x00000000
        /*00b0*/ 	.short	0x0000
        /*00b2*/ 	.short	0x0000
        /*00b4*/ 	.byte	0x00, 0xf4, 0x21, 0x00


	//----- nvinfo : EIATTR_AT_ENTRY_FRAGMENTS
	.align		4
.L_38:
        /*00b8*/ 	.byte	0x04, 0x4f
        /*00ba*/ 	.short	(.L_40 - .L_39)


	//   ....[0]....
.L_39:
        /*00bc*/ 	.word	0x00000004


	//----- nvinfo : EIATTR_RESERVED_SMEM_USED
	.align		4
.L_40:
        /*00c0*/ 	.byte	0x01, 0x41
	.zero		2


	//----- nvinfo : EIATTR_SPARSE_MMA_MASK
	.align		4
        /*00c4*/ 	.byte	0x03, 0x50
        /*00c6*/ 	.short	0x0000


	//----- nvinfo : EIATTR_TCGEN05_1CTA_USED
	.align		4
        /*00c8*/ 	.byte	0x01, 0x51
	.zero		2


	//----- nvinfo : EIATTR_MAXREG_COUNT
	.align		4
        /*00cc*/ 	.byte	0x03, 0x1b
        /*00ce*/ 	.short	0x00ff


	//----- nvinfo : EIATTR_NUM_BARRIERS
	.align		4
        /*00d0*/ 	.byte	0x02, 0x4c
        /*00d2*/ 	.byte	0x01
	.zero		1


	//----- nvinfo : EIATTR_INT_WARP_WIDE_INSTR_OFFSETS
	.align		4
        /*00d4*/ 	.byte	0x04, 0x31
        /*00d6*/ 	.short	(.L_42 - .L_41)


	//   ....[0]....
.L_41:
        /*00d8*/ 	.word	0x00001780


	//   ....[1]....
        /*00dc*/ 	.word	0x000017a0


	//   ....[2]....
        /*00e0*/ 	.word	0x00001820


	//   ....[3]....
        /*00e4*/ 	.word	0x00001930


	//   ....[4]....
        /*00e8*/ 	.word	0x00001940


	//   ....[5]....
        /*00ec*/ 	.word	0x000019a0


	//   ....[6]....
        /*00f0*/ 	.word	0x000019b0


	//   ....[7]....
        /*00f4*/ 	.word	0x00001bd0


	//   ....[8]....
        /*00f8*/ 	.word	0x00001be0


	//   ....[9]....
        /*00fc*/ 	.word	0x00001d00


	//   ....[10]....
        /*0100*/ 	.word	0x00001d10


	//   ....[11]....
        /*0104*/ 	.word	0x00001d50


	//   ....[12]....
        /*0108*/ 	.word	0x00001d90


	//   ....[13]....
        /*010c*/ 	.word	0x00001ed0


	//   ....[14]....
        /*0110*/ 	.word	0x00001ee0


	//   ....[15]....
        /*0114*/ 	.word	0x000028b0


	//   ....[16]....
        /*0118*/ 	.word	0x00002900


	//----- nvinfo : EIATTR_COOP_GROUP_MASK_REGIDS
	.align		4
.L_42:
        /*011c*/ 	.byte	0x04, 0x29
        /*011e*/ 	.short	(.L_44 - .L_43)


	//   ....[0]....
.L_43:
        /*0120*/ 	.word	0xffffffff


	//   ....[1]....
        /*0124*/ 	.word	0xffffffff


	//   ....[2]....
        /*0128*/ 	.word	0xffffffff


	//   ....[3]....
        /*012c*/ 	.word	0xffffffff


	//   ....[4]....
        /*0130*/ 	.word	0xffffffff


	//   ....[5]....
        /*0134*/ 	.word	0xffffffff


	//   ....[6]....
        /*0138*/ 	.word	0xffffffff


	//   ....[7]....
        /*013c*/ 	.word	0xffffffff


	//   ....[8]....
        /*0140*/ 	.word	0xffffffff


	//   ....[9]....
        /*0144*/ 	.word	0xffffffff


	//----- nvinfo : EIATTR_COOP_GROUP_INSTR_OFFSETS
	.align		4
.L_44:
        /*0148*/ 	.byte	0x04, 0x28
        /*014a*/ 	.short	(.L_46 - .L_45)


	//   ....[0]....
.L_45:
        /*014c*/ 	.word	0x00000050


	//   ....[1]....
        /*0150*/ 	.word	0x00000310


	//   ....[2]....
        /*0154*/ 	.word	0x00000500


	//   ....[3]....
        /*0158*/ 	.word	0x000009a0


	//   ....[4]....
        /*015c*/ 	.word	0x00000ae0


	//   ....[5]....
        /*0160*/ 	.word	0x00000fe0


	//   ....[6]....
        /*0164*/ 	.word	0x00001120


	//   ....[7]....
        /*0168*/ 	.word	0x00001610


	//   ....[8]....
        /*016c*/ 	.word	0x00002740


	//   ....[9]....
        /*0170*/ 	.word	0x000029b0


	//----- nvinfo : EIATTR_VRC_CTA_INIT_COUNT
	.align		4
.L_46:
        /*0174*/ 	.byte	0x02, 0x4a
        /*0176*/ 	.byte	0x80
	.zero		1


	//----- nvinfo : EIATTR_MBARRIER_INSTR_OFFSETS
	.align		4
        /*0178*/ 	.byte	0x04, 0x39
        /*017a*/ 	.short	(.L_48 - .L_47)


	//   ....[0]....
.L_47:
        /*017c*/ 	.word	0x00001840
        /*0180*/ 	.word	0x000000ff
        /*0184*/ 	.word	0x00005000
        /*0188*/ 	.short	0x0100
        /*018a*/ 	.byte	0x08
	.zero		1


	//   ....[1]....
        /*018c*/ 	.word	0x00001850
        /*0190*/ 	.word	0x000000ff
        /*0194*/ 	.word	0x00005010
        /*0198*/ 	.short	0x0100
        /*019a*/ 	.byte	0x08
	.zero		1


	//   ....[2]....
        /*019c*/ 	.word	0x00001af0
        /*01a0*/ 	.word	0x000000ff
        /*01a4*/ 	.word	0x00005000
        /*01a8*/ 	.short	0x010a
        /*01aa*/ 	.byte	0x08
	.zero		1


	//   ....[3]....
        /*01ac*/ 	.word	0x00001c30
        /*01b0*/ 	.word	0x000000ff
        /*01b4*/ 	.word	0x00005010
        /*01b8*/ 	.short	0x010a
        /*01ba*/ 	.byte	0x08
	.zero		1


	//   ....[4]....
        /*01bc*/ 	.word	0x00001e10
        /*01c0*/ 	.word	0x000000ff
        /*01c4*/ 	.word	0x00005000
        /*01c8*/ 	.short	0x010a
        /*01ca*/ 	.byte	0x08
	.zero		1


	//   ....[5]....
        /*01cc*/ 	.word	0x00001f20
        /*01d0*/ 	.word	0x000000ff
        /*01d4*/ 	.word	0x00005010
        /*01d8*/ 	.short	0x010a
        /*01da*/ 	.byte	0x08
	.zero		1


	//   ....[6]....
        /*01dc*/ 	.word	0x00001fb0
        /*01e0*/ 	.word	0x000000ff
        /*01e4*/ 	.word	0x00005000
        /*01e8*/ 	.short	0x0108
        /*01ea*/ 	.byte	0x08
	.zero		1


	//   ....[7]....
        /*01ec*/ 	.word	0x00001fc0
        /*01f0*/ 	.word	0x000000ff
        /*01f4*/ 	.word	0x00005010
        /*01f8*/ 	.short	0x0108
        /*01fa*/ 	.byte	0x08
	.zero		1


	//   ....[8]....
        /*01fc*/ 	.word	0x000029d0
        /*0200*/ 	.word	0x000000ff
        /*0204*/ 	.word	0x00005000
        /*0208*/ 	.short	0x010a
        /*020a*/ 	.byte	0x08
	.zero		1


	//   ....[9]....
        /*020c*/ 	.word	0x00002a00
        /*0210*/ 	.word	0x000000ff
        /*0214*/ 	.word	0x00005010
        /*0218*/ 	.short	0x010a
        /*021a*/ 	.byte	0x08
	.zero		1


	//   ....[10]....
        /*021c*/ 	.word	0x00002a30
        /*0220*/ 	.word	0x000000ff
        /*0224*/ 	.word	0x00005000
        /*0228*/ 	.short	0x010a
        /*022a*/ 	.byte	0x08
	.zero		1


	//   ....[11]....
        /*022c*/ 	.word	0x00002a60
        /*0230*/ 	.word	0x000000ff
        /*0234*/ 	.word	0x00005010
        /*0238*/ 	.short	0x010a
        /*023a*/ 	.byte	0x08
	.zero		1


	//----- nvinfo : EIATTR_NUM_MBARRIERS
	.align		4
.L_48:
        /*023c*/ 	.byte	0x03, 0x38
        /*023e*/ 	.short	0x0002


	//----- nvinfo : EIATTR_EXIT_INSTR_OFFSETS
	.align		4
        /*0240*/ 	.byte	0x04, 0x1c
        /*0242*/ 	.short	(.L_50 - .L_49)


	//   ....[0]....
.L_49:
        /*0244*/ 	.word	0x000029c0


	//----- nvinfo : EIATTR_REQNTID
	.align		4
.L_50:
        /*0248*/ 	.byte	0x04, 0x10
        /*024a*/ 	.short	(.L_52 - .L_51)
.L_51:
        /*024c*/ 	.word	0x00000080
        /*0250*/ 	.word	0x00000001
        /*0254*/ 	.word	0x00000001


	//----- nvinfo : EIATTR_CRS_STACK_SIZE
	.align		4
.L_52:
        /*0258*/ 	.byte	0x04, 0x1e
        /*025a*/ 	.short	(.L_54 - .L_53)
.L_53:
        /*025c*/ 	.word	0x00000000


	//----- nvinfo : EIATTR_CBANK_PARAM_SIZE
	.align		4
.L_54:
        /*0260*/ 	.byte	0x03, 0x19
        /*0262*/ 	.short	0x0050


	//----- nvinfo : EIATTR_PARAM_CBANK
	.align		4
        /*0264*/ 	.byte	0x04, 0x0a
        /*0266*/ 	.short	(.L_56 - .L_55)
	.align		4
.L_55:
        /*0268*/ 	.word	index@(.nv.constant0.gluon_tcgen05)
        /*026c*/ 	.short	0x0380
        /*026e*/ 	.short	0x0050


	//----- nvinfo : EIATTR_SW_WAR
	.align		4
.L_56:
        /*0270*/ 	.byte	0x04, 0x36
        /*0272*/ 	.short	(.L_58 - .L_57)
.L_57:
        /*0274*/ 	.word	0x00000008
.L_58:


//--------------------- .nv.compat                --------------------------
	.section	.nv.compat,"",@"SHT_CUDA_COMPAT_INFO"
	.align	4
        /*0000*/ 	.byte	0x02, 0x02, 0x02, 0x00, 0x02, 0x05, 0x05, 0x00, 0x02, 0x03, 0x03, 0x00, 0x02, 0x06, 0x01, 0x00


//--------------------- .nv.callgraph             --------------------------
	.section	.nv.callgraph,"",@"SHT_CUDA_CALLGRAPH"
	.align	4
	.sectionentsize	8
	.align		4
        /*0000*/ 	.word	0x00000000
	.align		4
        /*0004*/ 	.word	0xffffffff
	.align		4
        /*0008*/ 	.word	0x00000000
	.align		4
        /*000c*/ 	.word	0xfffffffe
	.align		4
        /*0010*/ 	.word	0x00000000
	.align		4
        /*0014*/ 	.word	0xfffffffd
	.align		4
        /*0018*/ 	.word	0x00000000
	.align		4
        /*001c*/ 	.word	0xfffffffc


//--------------------- .text.gluon_tcgen05       --------------------------
	.section	.text.gluon_tcgen05,"ax",@progbits
	.align	128
        .global         gluon_tcgen05
        .type           gluon_tcgen05,@function
        .size           gluon_tcgen05,(.L_x_73 - gluon_tcgen05)
        .other          gluon_tcgen05,@"STO_CUDA_ENTRY STV_DEFAULT"
gluon_tcgen05:
.text.gluon_tcgen05:
[----:B------:R-:W1:Y:S01]  /*0000*/  LDC R1, c[0x0][0x37c] ;  /* 0x0000df00ff017b82 */ /* 0x000e620000000800 */
[----:B------:R-:W2:Y:S02]  /*0010*/  S2R R0, SR_TID.X ;  /* 0x0000000000007919 */ /* 0x000ea40000002100 */
[----:B--2---:R-:W-:-:S13]  /*0020*/  ISETP.GE.U32.AND P2, PT, R0, 0x20, PT ;  /* 0x000000200000780c */ /* 0x004fda0003f46070 */
[----:B------:R-:W-:Y:S05]  /*0030*/  @P2 BRA `(.L_x_0) ;  /* 0x0000000000b82947 */ /* 0x000fea0003800000 */
[----:B------:R-:W2:Y:S01]  /*0040*/  S2UR UR6, SR_CgaCtaId ;  /* 0x00000000000679c3 */ /* 0x000ea20000008800 */
[----:B------:R-:W-:Y:S01]  /*0050*/  NOP ;  /* 0x0000000000007918 */ /* 0x000fe20000000000 */
[----:B------:R-:W-:Y:S02]  /*0060*/  UMOV UR4, 0x40 ;  /* 0x0000004000047882 */ /* 0x000fe40000000000 */
[----:B--2---:R-:W-:-:S09]  /*0070*/  ULEA UR4, UR6, UR4, 0x18 ;  /* 0x0000000406047291 */ /* 0x004fd2000f8ec0ff */
[----:B------:R-:W2:Y:S01]  /*0080*/  LDS.U8 R2, [UR4] ;  /* 0x00000004ff027984 */ /* 0x000ea20008000000 */
[----:B------:R-:W-:Y:S02]  /*0090*/  UMOV UR4, 0x400 ;  /* 0x0000040000047882 */ /* 0x000fe40000000000 */
[----:B------:R-:W-:Y:S01]  /*00a0*/  ULEA UR4, UR6, UR4, 0x18 ;  /* 0x0000000406047291 */ /* 0x000fe2000f8ec0ff */
[----:B--2---:R-:W-:-:S13]  /*00b0*/  ISETP.NE.AND P0, PT, R2, RZ, PT ;  /* 0x000000ff0200720c */ /* 0x004fda0003f05270 */
[----:B------:R-:W-:Y:S05]  /*00c0*/  @P0 BRA `(.L_x_1) ;  /* 0x00000000007c0947 */ /* 0x000fea0003800000 */
[----:B------:R-:W-:-:S13]  /*00d0*/  ELECT P0, URZ, PT ;  /* 0x0000000000ff782f */ /* 0x000fda0003800000 */
[----:B------:R-:W-:Y:S05]  /*00e0*/  @!P0 BRA `(.L_x_2) ;  /* 0x0000000000848947 */ /* 0x000fea0003800000 */
[----:B------:R-:W-:Y:S01]  /*00f0*/  UMOV UR5, 0x8 ;  /* 0x0000000800057882 */ /* 0x000fe20000000000 */
[----:B------:R-:W-:Y:S02]  /*0100*/  IMAD.MOV.U32 R5, RZ, RZ, 0x1 ;  /* 0x00000001ff057424 */ /* 0x000fe400078e00ff */
[----:B------:R-:W-:Y:S02]  /*0110*/  IMAD.MOV.U32 R3, RZ, RZ, 0xff ;  /* 0x000000ffff037424 */ /* 0x000fe400078e00ff */
[----:B------:R-:W-:Y:S04]  /*0120*/  DEPBAR.LE SB2, 0x36 ;  /* 0x0000ad800000791a */ /* 0x000fe80000000000 */
[----:B------:R-:W2:Y:S02]  /*0130*/  UTCATOMSWS.FIND_AND_SET.ALIGN UP0, UR5, UR5 ;  /* 0x00000005000575e3 */ /* 0x000ea40008000800 */
[----:B--2---:R-:W-:-:S04]  /*0140*/  PLOP3.LUT P0, PT, PT, PT, UP0, 0x80, 0x8 ;  /* 0x000000000008781c */ /* 0x004fc80003f0f008 */
[----:B------:R-:W-:-:S04]  /*0150*/  SEL R2, RZ, 0xffffffff, !P0 ;  /* 0xffffffffff027807 */ /* 0x000fc80004000000 */
[----:B------:R-:W-:Y:S01]  /*0160*/  ISETP.NE.AND P0, PT, R2, RZ, PT ;  /* 0x000000ff0200720c */ /* 0x000fe20003f05270 */
[----:B------:R-:W-:-:S12]  /*0170*/  IMAD.U32 R2, RZ, RZ, UR5 ;  /* 0x00000005ff027e24 */ /* 0x000fd8000f8e00ff */
[----:B------:R-:W-:Y:S05]  /*0180*/  @P0 BRA `(.L_x_3) ;  /* 0x0000000000240947 */ /* 0x000fea0003800000 */
.L_x_4:
[----:B------:R-:W-:Y:S05]  /*0190*/  NANOSLEEP 0x64 ;  /* 0x000000640000795d */ /* 0x000fea0003800000 */
[----:B------:R-:W-:-:S05]  /*01a0*/  UMOV UR5, 0x8 ;  /* 0x0000000800057882 */ /* 0x000fca0000000000 */
[----:B------:R-:W-:Y:S04]  /*01b0*/  DEPBAR.LE SB2, 0x36 ;  /* 0x0000ad800000791a */ /* 0x000fe80000000000 */
[----:B------:R-:W2:Y:S02]  /*01c0*/  UTCATOMSWS.FIND_AND_SET.ALIGN UP0, UR5, UR5 ;  /* 0x00000005000575e3 */ /* 0x000ea40008000800 */
[----:B--2---:R-:W-:-:S04]  /*01d0*/  PLOP3.LUT P0, PT, PT, PT, UP0, 0x80, 0x8 ;  /* 0x000000000008781c */ /* 0x004fc80003f0f008 */
[----:B------:R-:W-:-:S04]  /*01e0*/  SEL R2, RZ, 0xffffffff, !P0 ;  /* 0xffffffffff027807 */ /* 0x000fc80004000000 */
[----:B------:R-:W-:Y:S01]  /*01f0*/  ISETP.NE.AND P0, PT, R2, RZ, PT ;  /* 0x000000ff0200720c */ /* 0x000fe20003f05270 */
[----:B------:R-:W-:-:S12]  /*0200*/  IMAD.U32 R2, RZ, RZ, UR5 ;  /* 0x00000005ff027e24 */ /* 0x000fd8000f8e00ff */
[----:B------:R-:W-:Y:S05]  /*0210*/  @!P0 BRA `(.L_x_4) ;  /* 0xfffffffc00dc8947 */ /* 0x000fea000383ffff */
.L_x_3:
[C---:B------:R-:W-:Y:S01]  /*0220*/  VIADD R4, R2.reuse, 0x10 ;  /* 0x0000001002047836 */ /* 0x040fe20000000000 */
[----:B------:R-:W-:Y:S01]  /*0230*/  UMOV UR5, 0x50 ;  /* 0x0000005000057882 */ /* 0x000fe20000000000 */
[----:B------:R-:W-:Y:S01]  /*0240*/  SHF.L.U32 R3, R3, R2, RZ ;  /* 0x0000000203037219 */ /* 0x000fe200000006ff */
[----:B------:R-:W-:Y:S01]  /*0250*/  ULEA UR5, UR6, UR5, 0x18 ;  /* 0x0000000506057291 */ /* 0x000fe2000f8ec0ff */
[----:B------:R-:W-:Y:S01]  /*0260*/  IMAD.SHL.U32 R2, R2, 0x20, RZ ;  /* 0x0000002002027824 */ /* 0x000fe200078e00ff */
[----:B------:R-:W-:-:S04]  /*0270*/  SHF.L.U32 R4, R5, R4, RZ ;  /* 0x0000000405047219 */ /* 0x000fc800000006ff */
[----:B------:R-:W-:-:S05]  /*0280*/  LOP3.LUT R3, R4, R3, RZ, 0xfc, !PT ;  /* 0x0000000304037212 */ /* 0x000fca00078efcff */
[----:B------:R2:W-:Y:S04]  /*0290*/  ATOMS.OR RZ, [UR5], R3 ;  /* 0x00000003ffff798c */ /* 0x0005e8000b000005 */
[----:B------:R2:W-:Y:S01]  /*02a0*/  STS [UR4], R2 ;  /* 0x00000002ff007988 */ /* 0x0005e20008000804 */
[----:B------:R-:W-:Y:S05]  /*02b0*/  BRA `(.L_x_2) ;  /* 0x0000000000107947 */ /* 0x000fea0003800000 */
.L_x_1:
[----:B------:R-:W-:Y:S01]  /*02c0*/  IMAD.MOV.U32 R3, RZ, RZ, -0x1 ;  /* 0xffffffffff037424 */ /* 0x000fe200078e00ff */
[----:B------:R-:W-:-:S04]  /*02d0*/  MOV R2, 0x300 ;  /* 0x0000030000027802 */ /* 0x000fc80000000f00 */
[----:B------:R2:W-:Y:S03]  /*02e0*/  STS [UR4], R3 ;  /* 0x00000003ff007988 */ /* 0x0005e60008000804 */
[----:B-12---:R-:W-:Y:S05]  /*02f0*/  CALL.REL.NOINC `($__internal_1_$__cuda_sm10x_tcgen05_guardrail_trap_phase_invalid_during_alloc) ;  /* 0x0000002400f07944 */ /* 0x006fea0003c00000 */
.L_x_2:
[----:B------:R-:W-:Y:S05]  /*0300*/  WARPSYNC.ALL ;  /* 0x0000000000007948 */ /* 0x000fea0003800000 */
[----:B------:R-:W-:Y:S01]  /*0310*/  NOP ;  /* 0x0000000000007918 */ /* 0x000fe20000000000 */
.L_x_0:
[----:B------:R-:W3:Y:S08]  /*0320*/  S2UR UR4, SR_CgaCtaId ;  /* 0x00000000000479c3 */ /* 0x000ef00000008800 */
[----:B------:R-:W-:Y:S01]  /*0330*/  BAR.SYNC.DEFER_BLOCKING 0x0 ;  /* 0x0000000000007b1d */ /* 0x000fe20000010000 */
[----:B------:R-:W-:-:S05]  /*0340*/  LOP3.LUT R10, R0, 0x7f, RZ, 0xc0, !PT ;  /* 0x0000007f000a7812 */ /* 0x000fca00078ec0ff */
[----:B------:R-:W-:Y:S02]  /*0350*/  UMOV UR8, 0x400 ;  /* 0x0000040000087882 */ /* 0x000fe40000000000 */
[----:B------:R-:W4:Y:S08]  /*0360*/  LDC R4, c[0x0][0x398] ;  /* 0x0000e600ff047b82 */ /* 0x000f300000000800 */
[----:B------:R-:W5:Y:S01]  /*0370*/  LDC R13, c[0x0][0x3a0] ;  /* 0x0000e800ff0d7b82 */ /* 0x000f620000000800 */
[----:B---3--:R-:W-:-:S07]  /*0380*/  ULEA UR8, UR4, UR8, 0x18 ;  /* 0x0000000804087291 */ /* 0x008fce000f8ec0ff */
[----:B------:R-:W3:Y:S02]  /*0390*/  S2UR UR11, SR_CTAID.Y ;  /* 0x00000000000b79c3 */ /* 0x000ee40000002600 */
[----:B--2---:R-:W2:Y:S06]  /*03a0*/  LDS R3, [UR8] ;  /* 0x00000008ff037984 */ /* 0x004eac0008000800 */
[----:B------:R-:W-:Y:S06]  /*03b0*/  BAR.SYNC.DEFER_BLOCKING 0x0 ;  /* 0x0000000000007b1d */ /* 0x000fec0000010000 */
[----:B------:R-:W-:Y:S05]  /*03c0*/  @P2 BRA `(.L_x_5) ;  /* 0x0000000000182947 */ /* 0x000fea0003800000 */
[----:B------:R-:W-:Y:S01]  /*03d0*/  ELECT P0, URZ, PT ;  /* 0x0000000000ff782f */ /* 0x000fe20003800000 */
[----:B------:R-:W-:Y:S01]  /*03e0*/  IMAD.MOV.U32 R2, RZ, RZ, 0x1 ;  /* 0x00000001ff027424 */ /* 0x000fe200078e00ff */
[----:B------:R-:W-:Y:S01]  /*03f0*/  UMOV UR5, 0x40 ;  /* 0x0000004000057882 */ /* 0x000fe20000000000 */
[----:B------:R-:W-:Y:S01]  /*0400*/  UVIRTCOUNT.DEALLOC.SMPOOL 0x80 ;  /* 0x000000800000784c */ /* 0x000fe20000000000 */
[----:B------:R-:W-:-:S09]  /*0410*/  ULEA UR5, UR4, UR5, 0x18 ;  /* 0x0000000504057291 */ /* 0x000fd2000f8ec0ff */
[----:B------:R5:W-:Y:S03]  /*0420*/  @P0 STS.U8 [UR5], R2 ;  /* 0x00000002ff000988 */ /* 0x000be60008000005 */
.L_x_5:
[----:B------:R-:W5:Y:S01]  /*0430*/  S2UR UR4, SR_CTAID.Z ;  /* 0x00000000000479c3 */ /* 0x000f620000002700 */
[----:B------:R-:W4:Y:S01]  /*0440*/  LDCU UR5, c[0x0][0x370] ;  /* 0x00006e00ff0577ac */ /* 0x000f220008000800 */
[----:B------:R-:W-:Y:S01]  /*0450*/  ISETP.GE.U32.AND P0, PT, R10, 0x20, PT ;  /* 0x000000200a00780c */ /* 0x000fe20003f06070 */
[----:B----4-:R-:W-:Y:S01]  /*0460*/  VIADD R4, R4, 0xffffffff ;  /* 0xffffffff04047836 */ /* 0x010fe20000000000 */
[C---:B------:R-:W-:Y:S01]  /*0470*/  ISETP.NE.U32.AND P3, PT, R10.reuse, RZ, PT ;  /* 0x000000ff0a00720c */ /* 0x040fe20003f65070 */
[----:B------:R-:W5:Y:S01]  /*0480*/  LDCU UR7, c[0x0][0x374] ;  /* 0x00006e80ff0777ac */ /* 0x000f620008000800 */
[----:B------:R-:W-:Y:S01]  /*0490*/  LEA R11, R10, UR8, 0x2 ;  /* 0x000000080a0b7c11 */ /* 0x000fe2000f8e10ff */
[----:B-----5:R-:W-:Y:S01]  /*04a0*/  VIADD R12, R13, 0xffffffff ;  /* 0xffffffff0d0c7836 */ /* 0x020fe20000000000 */
[----:B------:R-:W4:Y:S01]  /*04b0*/  S2UR UR6, SR_CTAID.X ;  /* 0x00000000000679c3 */ /* 0x000f220000002500 */
[----:B------:R-:W5:Y:S01]  /*04c0*/  LDCU.64 UR16, c[0x0][0x3c0] ;  /* 0x00007800ff1077ac */ /* 0x000f620008000a00 */
[----:B--2---:R-:W-:Y:S01]  /*04d0*/  R2UR UR25, R3 ;  /* 0x00000000031972ca */ /* 0x004fe200000e0000 */
[----:B------:R-:W-:Y:S04]  /*04e0*/  BSSY.RECONVERGENT B0, `(.L_x_6) ;  /* 0x0000011000007945 */ /* 0x000fe80003800200 */
[----:B------:R2:W-:Y:S01]  /*04f0*/  @!P0 STS [R11], RZ ;  /* 0x000000ff0b008388 */ /* 0x0005e20000000800 */
[----:B------:R-:W-:-:S03]  /*0500*/  NOP ;  /* 0x0000000000007918 */ /* 0x000fc60000000000 */
[----:B------:R2:W-:Y:S01]  /*0510*/  @!P3 STS [UR8+0x24], R4 ;  /* 0x00002404ff00b988 */ /* 0x0005e20008000808 */
[----:B---3--:R-:W-:-:S03]  /*0520*/  UIMAD UR4, UR4, UR7, UR11 ;  /* 0x00000007040472a4 */ /* 0x008fc6000f8e020b */
[----:B------:R2:W-:Y:S01]  /*0530*/  @!P3 STS [UR8+0x20], R12 ;  /* 0x0000200cff00b988 */ /* 0x0005e20008000808 */
[----:B----4-:R-:W-:-:S04]  /*0540*/  UIMAD UR4, UR4, UR5, UR6 ;  /* 0x00000005040472a4 */ /* 0x010fc8000f8e0206 */
[----:B------:R-:W-:-:S04]  /*0550*/  UIMAD UR4, UR4, 0x180, URZ ;  /* 0x00000180040478a4 */ /* 0x000fc8000f8e02ff */
[----:B-----5:R-:W-:-:S04]  /*0560*/  UIADD3 UR12, UP0, UPT, UR4, UR16, URZ ;  /* 0x00000010040c7290 */ /* 0x020fc8000ff1e0ff */
[----:B------:R-:W-:Y:S01]  /*0570*/  ULEA.HI.X.SX32 UR13, UR4, UR17, 0x1, UP0 ;  /* 0x00000011040d7291 */ /* 0x000fe200080f0eff */
[----:B--2---:R-:W-:Y:S11]  /*0580*/  @P3 BRA `(.L_x_7) ;  /* 0x0000000000183947 */ /* 0x004ff60003800000 */
[----:B------:R-:W2:Y:S01]  /*0590*/  LDS R2, [UR8+0x8] ;  /* 0x00000808ff027984 */ /* 0x000ea20008000800 */
[----:B------:R-:W3:Y:S01]  /*05a0*/  LDC.64 R6, c[0x0][0x380] ;  /* 0x0000e000ff067b82 */ /* 0x000ee20000000a00 */
[----:B------:R-:W-:Y:S02]  /*05b0*/  IMAD.MOV.U32 R3, RZ, RZ, 0x70 ;  /* 0x00000070ff037424 */ /* 0x000fe400078e00ff */
[----:B---3--:R3:W-:Y:S03]  /*05c0*/  STS.64 [UR8], R6 ;  /* 0x00000006ff007988 */ /* 0x0087e60008000a08 */
[----:B--2---:R-:W-:-:S05]  /*05d0*/  LOP3.LUT R2, R2, 0x10, R3, 0xd8, !PT ;  /* 0x0000001002027812 */ /* 0x004fca00078ed803 */
[----:B------:R3:W-:Y:S02]  /*05e0*/  STS [UR8+0x8], R2 ;  /* 0x00000802ff007988 */ /* 0x0007e40008000808 */
.L_x_7:
[----:B------:R-:W-:Y:S05]  /*05f0*/  BSYNC.RECONVERGENT B0 ;  /* 0x0000000000007941 */ /* 0x000fea0003800200 */
.L_x_6:
[----:B------:R-:W-:Y:S04]  /*0600*/  BSSY.RECONVERGENT B0, `(.L_x_8) ;  /* 0x000000a000007945 */ /* 0x000fe80003800200 */
[----:B------:R-:W-:Y:S05]  /*0610*/  @P3 BRA `(.L_x_9) ;  /* 0x0000000000203947 */ /* 0x000fea0003800000 */
[----:B---3--:R-:W2:Y:S01]  /*0620*/  LDS R2, [UR8+0x34] ;  /* 0x00003408ff027984 */ /* 0x008ea20008000800 */
[----:B------:R-:W-:Y:S02]  /*0630*/  IMAD.MOV.U32 R3, RZ, RZ, 0x1f000000 ;  /* 0x1f000000ff037424 */ /* 0x000fe400078e00ff */
[----:B------:R-:W-:Y:S01]  /*0640*/  @!P3 IMAD.MOV.U32 R5, RZ, RZ, 0x3f ;  /* 0x0000003fff05b424 */ /* 0x000fe200078e00ff */
[----:B------:R-:W3:Y:S02]  /*0650*/  @!P3 LDS R6, [UR8+0x38] ;  /* 0x00003808ff06b984 */ /* 0x000ee40008000800 */
[----:B--2---:R-:W-:Y:S02]  /*0660*/  LOP3.LUT R2, R2, 0xff000000, R3, 0xb8, !PT ;  /* 0xff00000002027812 */ /* 0x004fe400078eb803 */
[----:B---3--:R-:W-:-:S03]  /*0670*/  @!P3 LOP3.LUT R3, R6, 0xff, R5, 0xb8, !PT ;  /* 0x000000ff0603b812 */ /* 0x008fc600078eb805 */
[----:B------:R2:W-:Y:S04]  /*0680*/  STS [UR8+0x34], R2 ;  /* 0x00003402ff007988 */ /* 0x0005e80008000808 */
[----:B------:R2:W-:Y:S02]  /*0690*/  @!P3 STS [UR8+0x38], R3 ;  /* 0x00003803ff00b988 */ /* 0x0005e40008000808 */
.L_x_9:
[----:B------:R-:W-:Y:S05]  /*06a0*/  BSYNC.RECONVERGENT B0 ;  /* 0x0000000000007941 */ /* 0x000fea0003800200 */
.L_x_8:
[----:B------:R-:W-:Y:S04]  /*06b0*/  BSSY.RECONVERGENT B0, `(.L_x_10) ;  /* 0x000000e000007945 */ /* 0x000fe80003800200 */
[----:B------:R-:W-:Y:S05]  /*06c0*/  @P3 BRA `(.L_x_11) ;  /* 0x0000000000303947 */ /* 0x000fea0003800000 */
[----:B--2---:R-:W2:Y:S01]  /*06d0*/  LDS R3, [UR8+0x34] ;  /* 0x00003408ff037984 */ /* 0x004ea20008000800 */
[----:B------:R-:W4:Y:S03]  /*06e0*/  LDC.64 R8, c[0x0][0x3a8] ;  /* 0x0000ea00ff087b82 */ /* 0x000f260000000a00 */
[----:B---3--:R-:W3:Y:S01]  /*06f0*/  LDS R2, [UR8+0x1c] ;  /* 0x00001c08ff027984 */ /* 0x008ee20008000800 */
[C---:B----4-:R-:W-:Y:S01]  /*0700*/  SHF.L.U64.HI R6, R8.reuse, 0x1, R9 ;  /* 0x0000000108067819 */ /* 0x050fe20000010209 */
[----:B------:R-:W-:-:S03]  /*0710*/  IMAD.SHL.U32 R5, R8, 0x2, RZ ;  /* 0x0000000208057824 */ /* 0x000fc600078e00ff */
[--C-:B------:R-:W-:Y:S02]  /*0720*/  SHF.R.U32.HI R7, RZ, 0x4, R6.reuse ;  /* 0x00000004ff077819 */ /* 0x100fe40000011606 */
[----:B------:R-:W-:-:S05]  /*0730*/  SHF.R.U64 R5, R5, 0x4, R6 ;  /* 0x0000000405057819 */ /* 0x000fca0000001206 */
[----:B------:R4:W-:Y:S01]  /*0740*/  STS [UR8+0xc], R5 ;  /* 0x00000c05ff007988 */ /* 0x0009e20008000808 */
[----:B--2---:R-:W-:Y:S02]  /*0750*/  LOP3.LUT R3, R3, 0x7, RZ, 0xb8, !PT ;  /* 0x0000000703037812 */ /* 0x004fe400078eb8ff */
[----:B---3--:R-:W-:-:S03]  /*0760*/  LOP3.LUT R2, R2, 0xf, R7, 0xb8, !PT ;  /* 0x0000000f02027812 */ /* 0x008fc600078eb807 */
[----:B------:R4:W-:Y:S04]  /*0770*/  STS [UR8+0x34], R3 ;  /* 0x00003403ff007988 */ /* 0x0009e80008000808 */
[----:B------:R4:W-:Y:S02]  /*0780*/  STS [UR8+0x1c], R2 ;  /* 0x00001c02ff007988 */ /* 0x0009e40008000808 */
.L_x_11:
[----:B------:R-:W-:Y:S05]  /*0790*/  BSYNC.RECONVERGENT B0 ;  /* 0x0000000000007941 */ /* 0x000fea0003800200 */
.L_x_10:
[----:B------:R-:W-:Y:S04]  /*07a0*/  BSSY.RECONVERGENT B1, `(.L_x_12) ;  /* 0x000001a000017945 */ /* 0x000fe80003800200 */
[----:B------:R-:W-:Y:S04]  /*07b0*/  BSSY.RELIABLE B0, `(.L_x_13) ;  /* 0x0000015000007945 */ /* 0x000fe80003800100 */
[----:B------:R-:W-:Y:S05]  /*07c0*/  @P3 BRA `(.L_x_14) ;  /* 0x0000000000203947 */ /* 0x000fea0003800000 */
[----:B--234-:R-:W2:Y:S02]  /*07d0*/  LDS R2, [UR8+0x34] ;  /* 0x00003408ff027984 */ /* 0x01cea40008000800 */
[----:B--2---:R-:W-:-:S05]  /*07e0*/  LOP3.LUT R2, R2, 0x38, RZ, 0xb8, !PT ;  /* 0x0000003802027812 */ /* 0x004fca00078eb8ff */
[----:B------:R2:W-:Y:S01]  /*07f0*/  STS [UR8+0x34], R2 ;  /* 0x00003402ff007988 */ /* 0x0005e20008000808 */
[----:B------:R-:W-:Y:S05]  /*0800*/  @P3 BRA `(.L_x_15) ;  /* 0x0000000000203947 */ /* 0x000fea0003800000 */
[----:B--2---:R-:W2:Y:S01]  /*0810*/  LDS R2, [UR8+0x8] ;  /* 0x00000808ff027984 */ /* 0x004ea20008000800 */
[----:B------:R-:W-:-:S05]  /*0820*/  IMAD.MOV.U32 R3, RZ, RZ, 0x780 ;  /* 0x00000780ff037424 */ /* 0x000fca00078e00ff */
[----:B--2---:R-:W-:-:S05]  /*0830*/  LOP3.LUT R2, R2, 0x500, R3, 0xd8, !PT ;  /* 0x0000050002027812 */ /* 0x004fca00078ed803 */
[----:B------:R5:W-:Y:S02]  /*0840*/  STS [UR8+0x8], R2 ;  /* 0x00000802ff007988 */ /* 0x000be40008000808 */
.L_x_14:
[----:B------:R-:W-:Y:S05]  /*0850*/  @P3 BRA `(.L_x_16) ;  /* 0x0000000000283947 */ /* 0x000fea0003800000 */
[----:B--2345:R-:W2:Y:S02]  /*0860*/  LDS R2, [UR8+0x8] ;  /* 0x00000808ff027984 */ /* 0x03cea40008000800 */
[----:B--2---:R-:W-:-:S05]  /*0870*/  LOP3.LUT R2, R2, 0x1800, RZ, 0xb8, !PT ;  /* 0x0000180002027812 */ /* 0x004fca00078eb8ff */
[----:B------:R3:W-:Y:S02]  /*0880*/  STS [UR8+0x8], R2 ;  /* 0x00000802ff007988 */ /* 0x0007e40008000808 */
.L_x_15:
[----:B------:R-:W-:Y:S05]  /*0890*/  @P3 BREAK.RELIABLE B0 ;  /* 0x0000000000003942 */ /* 0x000fea0003800100 */
[----:B------:R-:W-:Y:S05]  /*08a0*/  @P3 BRA `(.L_x_17) ;  /* 0x0000000000243947 */ /* 0x000fea0003800000 */
[----:B------:R-:W4:Y:S01]  /*08b0*/  LDS R3, [UR8+0x8] ;  /* 0x00000808ff037984 */ /* 0x000f220008000800 */
[----:B--23--:R-:W-:-:S05]  /*08c0*/  IMAD.MOV.U32 R2, RZ, RZ, 0x6000 ;  /* 0x00006000ff027424 */ /* 0x00cfca00078e00ff */
[----:B----4-:R-:W-:-:S04]  /*08d0*/  LOP3.LUT R2, R3, 0x4000, R2, 0xd8, !PT ;  /* 0x0000400003027812 */ /* 0x010fc800078ed802 */
[----:B------:R-:W-:-:S05]  /*08e0*/  LOP3.LUT R2, R2, 0x400000, RZ, 0xb8, !PT ;  /* 0x0040000002027812 */ /* 0x000fca00078eb8ff */
[----:B------:R2:W-:Y:S02]  /*08f0*/  STS [UR8+0x8], R2 ;  /* 0x00000802ff007988 */ /* 0x0005e40008000808 */
.L_x_16:
[----:B------:R-:W-:Y:S05]  /*0900*/  BSYNC.RELIABLE B0 ;  /* 0x0000000000007941 */ /* 0x000fea0003800100 */
.L_x_13:
[----:B--2345:R-:W2:Y:S02]  /*0910*/  @!P3 LDS R2, [UR8+0x8] ;  /* 0x00000808ff02b984 */ /* 0x03cea40008000800 */
[----:B--2---:R-:W-:-:S05]  /*0920*/  @!P3 LOP3.LUT R2, R2, 0x8000, RZ, 0xb8, !PT ;  /* 0x000080000202b812 */ /* 0x004fca00078eb8ff */
[----:B------:R4:W-:Y:S02]  /*0930*/  @!P3 STS [UR8+0x8], R2 ;  /* 0x00000802ff00b988 */ /* 0x0009e40008000808 */
.L_x_17:
[----:B------:R-:W-:Y:S05]  /*0940*/  BSYNC.RECONVERGENT B1 ;  /* 0x0000000000017941 */ /* 0x000fea0003800200 */
.L_x_12:
[----:B------:R-:W-:Y:S05]  /*0950*/  WARPSYNC.ALL ;  /* 0x0000000000007948 */ /* 0x000fea0003800000 */
[----:B------:R-:W-:Y:S01]  /*0960*/  NOP ;  /* 0x0000000000007918 */ /* 0x000fe20000000000 */
[----:B------:R-:W-:Y:S05]  /*0970*/  @P0 BRA `(.L_x_18) ;  /* 0x0000000000300947 */ /* 0x000fea0003800000 */
[----:B--234-:R-:W2:Y:S01]  /*0980*/  S2R R2, SR_LANEID ;  /* 0x0000000000027919 */ /* 0x01cea20000000000 */
[----:B------:R-:W-:Y:S05]  /*0990*/  WARPSYNC.ALL ;  /* 0x0000000000007948 */ /* 0x000fea0003800000 */
[----:B------:R-:W-:Y:S01]  /*09a0*/  NOP ;  /* 0x0000000000007918 */ /* 0x000fe20000000000 */
[----:B--2---:R-:W-:-:S05]  /*09b0*/  IMAD.SHL.U32 R5, R2, 0x4, RZ ;  /* 0x0000000402057824 */ /* 0x004fca00078e00ff */
[----:B------:R-:W2:Y:S01]  /*09c0*/  LDS R7, [R5+UR8] ;  /* 0x0000000805077984 */ /* 0x000ea20008000800 */
[----:B------:R-:W-:-:S05]  /*09d0*/  IADD3 R2, P1, PT, R5, UR12, RZ ;  /* 0x0000000c05027c10 */ /* 0x000fca000ff3e0ff */
[----:B------:R-:W-:-:S05]  /*09e0*/  IMAD.X R3, RZ, RZ, UR13, P1 ;  /* 0x0000000dff037e24 */ /* 0x000fca00088e06ff */
[----:B--2---:R5:W2:Y:S01]  /*09f0*/  ATOMG.E.EXCH.STRONG.GPU PT, RZ, [R2], R7 ;  /* 0x0000000702ff73a8 */ /* 0x004aa200041ee100 */
[----:B------:R-:W-:-:S04]  /*0a00*/  DEPBAR {5,4,3,2,1,0} ;  /* 0x0000003f0000791a */ /* 0x000fc80000000000 */
[----:B------:R-:W3:Y:S02]  /*0a10*/  CCTL.E.C.LDCU.IV.DEEP [UR12] ;  /* 0x000000000c007540 */ /* 0x000ee40009c08000 */
[----:B---3--:R5:W-:Y:S01]  /*0a20*/  UTMACCTL.IV [UR12] ;  /* 0x000000000c0079b9 */ /* 0x008be20008000000 */
[----:B------:R-:W-:Y:S01]  /*0a30*/  NOP ;  /* 0x0000000000007918 */ /* 0x000fe20000000000 */
.L_x_18:
[----:B------:R-:W-:Y:S05]  /*0a40*/  @P0 BRA `(.L_x_19) ;  /* 0x00000000000c0947 */ /* 0x000fea0003800000 */
[----:B------:R0:W-:Y:S01]  /*0a50*/  UTMACMDFLUSH ;  /* 0x00000000000079b7 */ /* 0x0001e20000000000 */
[----:B------:R-:W-:Y:S05]  /*0a60*/  @P0 BRA `(.L_x_19) ;  /* 0x0000000000040947 */ /* 0x000fea0003800000 */
[----:B------:R-:W-:-:S04]  /*0a70*/  DEPBAR.LE SB0, 0x0 ;  /* 0x000080000000791a */ /* 0x000fc80000000000 */
.L_x_19:
[----:B------:R-:W-:Y:S05]  /*0a80*/  WARPSYNC.ALL ;  /* 0x0000000000007948 */ /* 0x000fea0003800000 */
[----:B------:R-:W-:Y:S01]  /*0a90*/  NOP ;  /* 0x0000000000007918 */ /* 0x000fe20000000000 */
[----:B--2---:R-:W-:Y:S06]  /*0aa0*/  BAR.SYNC.DEFER_BLOCKING 0x0 ;  /* 0x0000000000007b1d */ /* 0x004fec0000010000 */
[----:B------:R-:W-:Y:S02]  /*0ab0*/  BSSY.RECONVERGENT B1, `(.L_x_20) ;  /* 0x000000b000017945 */ /* 0x000fe40003800200 */
[----:B------:R-:W-:Y:S06]  /*0ac0*/  BAR.SYNC.DEFER_BLOCKING 0x0 ;  /* 0x0000000000007b1d */ /* 0x000fec0000010000 */
[----:B------:R2:W-:Y:S01]  /*0ad0*/  @!P0 STS [R11], RZ ;  /* 0x000000ff0b008388 */ /* 0x0005e20000000800 */
[----:B------:R-:W-:Y:S01]  /*0ae0*/  NOP ;  /* 0x0000000000007918 */ /* 0x000fe20000000000 */
[----:B------:R-:W-:Y:S05]  /*0af0*/  @P3 BRA `(.L_x_21) ;  /* 0x0000000000183947 */ /* 0x000fea0003800000 */
[----:B---345:R-:W3:Y:S01]  /*0b00*/  LDS R2, [UR8+0x8] ;  /* 0x00000808ff027984 */ /* 0x038ee20008000800 */
[----:B------:R-:W4:Y:S01]  /*0b10*/  LDC.64 R6, c[0x0][0x388] ;  /* 0x0000e200ff067b82 */ /* 0x000f220000000a00 */
[----:B------:R-:W-:Y:S02]  /*0b20*/  IMAD.MOV.U32 R3, RZ, RZ, 0x70 ;  /* 0x00000070ff037424 */ /* 0x000fe400078e00ff */
[----:B----4-:R4:W-:Y:S03]  /*0b30*/  STS.64 [UR8], R6 ;  /* 0x00000006ff007988 */ /* 0x0109e60008000a08 */
[----:B---3--:R-:W-:-:S05]  /*0b40*/  LOP3.LUT R2, R2, 0x10, R3, 0xd8, !PT ;  /* 0x0000001002027812 */ /* 0x008fca00078ed803 */
[----:B------:R4:W-:Y:S02]  /*0b50*/  STS [UR8+0x8], R2 ;  /* 0x00000802ff007988 */ /* 0x0009e40008000808 */
.L_x_21:
[----:B-----5:R-:W-:Y:S05]  /*0b60*/  BSYNC.RECONVERGENT B1 ;  /* 0x0000000000017941 */ /* 0x020fea0003800200 */
.L_x_20:
[----:B------:R-:W-:Y:S04]  /*0b70*/  BSSY.RECONVERGENT B2, `(.L_x_22) ;  /* 0x000000f000027945 */ /* 0x000fe80003800200 */
[----:B------:R-:W-:Y:S04]  /*0b80*/  BSSY.RELIABLE B1, `(.L_x_23) ;  /* 0x000000c000017945 */ /* 0x000fe80003800100 */
[----:B------:R-:W-:Y:S05]  /*0b90*/  @P3 BRA `(.L_x_24) ;  /* 0x0000000000283947 */ /* 0x000fea0003800000 */
[----:B---34-:R-:W3:Y:S01]  /*0ba0*/  LDS R2, [UR8+0x34] ;  /* 0x00003408ff027984 */ /* 0x018ee20008000800 */
[----:B------:R-:W-:Y:S01]  /*0bb0*/  IMAD.MOV.U32 R3, RZ, RZ, 0x1f000000 ;  /* 0x1f000000ff037424 */ /* 0x000fe200078e00ff */
[----:B------:R-:W-:Y:S05]  /*0bc0*/  @P3 BREAK.RELIABLE B1 ;  /* 0x0000000000013942 */ /* 0x000fea0003800100 */
[----:B---3--:R-:W-:-:S05]  /*0bd0*/  LOP3.LUT R2, R2, 0xff000000, R3, 0xb8, !PT ;  /* 0xff00000002027812 */ /* 0x008fca00078eb803 */
[----:B------:R3:W-:Y:S01]  /*0be0*/  STS [UR8+0x34], R2 ;  /* 0x00003402ff007988 */ /* 0x0007e20008000808 */
[----:B------:R-:W-:Y:S05]  /*0bf0*/  @P3 BRA `(.L_x_25) ;  /* 0x0000000000183947 */ /* 0x000fea0003800000 */
[----:B---3--:R-:W3:Y:S01]  /*0c00*/  LDS R2, [UR8+0x38] ;  /* 0x00003808ff027984 */ /* 0x008ee20008000800 */
[----:B------:R-:W-:-:S05]  /*0c10*/  IMAD.MOV.U32 R3, RZ, RZ, 0xff ;  /* 0x000000ffff037424 */ /* 0x000fca00078e00ff */
[----:B---3--:R-:W-:-:S05]  /*0c20*/  LOP3.LUT R2, R2, 0xff, R3, 0xb8, !PT ;  /* 0x000000ff02027812 */ /* 0x008fca00078eb803 */
[----:B------:R5:W-:Y:S02]  /*0c30*/  STS [UR8+0x38], R2 ;  /* 0x00003802ff007988 */ /* 0x000be40008000808 */
.L_x_24:
[----:B------:R-:W-:Y:S05]  /*0c40*/  BSYNC.RELIABLE B1 ;  /* 0x0000000000017941 */ /* 0x000fea0003800100 */
.L_x_23:
[----:B------:R2:W-:Y:S02]  /*0c50*/  @!P3 STS [UR8+0x20], R12 ;  /* 0x0000200cff00b988 */ /* 0x0005e40008000808 */
.L_x_25:
[----:B------:R-:W-:Y:S05]  /*0c60*/  BSYNC.RECONVERGENT B2 ;  /* 0x0000000000027941 */ /* 0x000fea0003800200 */
.L_x_22:
[----:B------:R-:W-:Y:S05]  /*0c70*/  WARPSYNC.ALL ;  /* 0x0000000000007948 */ /* 0x000fea0003800000 */
[----:B------:R-:W-:Y:S01]  /*0c80*/  NOP ;  /* 0x0000000000007918 */ /* 0x000fe20000000000 */
[----:B------:R-:W2:Y:S01]  /*0c90*/  LDC R5, c[0x0][0x39c] ;  /* 0x0000e700ff057b82 */ /* 0x000ea20000000800 */
[----:B------:R-:W-:Y:S01]  /*0ca0*/  BSSY.RECONVERGENT B2, `(.L_x_26) ;  /* 0x0000010000027945 */ /* 0x000fe20003800200 */
[----:B--2---:R-:W-:-:S05]  /*0cb0*/  VIADD R5, R5, 0xffffffff ;  /* 0xffffffff05057836 */ /* 0x004fca0000000000 */
[----:B------:R2:W-:Y:S01]  /*0cc0*/  @!P3 STS [UR8+0x24], R5 ;  /* 0x00002405ff00b988 */ /* 0x0005e20008000808 */
[----:B------:R-:W-:Y:S05]  /*0cd0*/  @P3 BRA `(.L_x_27) ;  /* 0x0000000000303947 */ /* 0x000fea0003800000 */
[----:B------:R-:W2:Y:S01]  /*0ce0*/  LDS R3, [UR8+0x34] ;  /* 0x00003408ff037984 */ /* 0x000ea20008000800 */
[----:B----4-:R-:W4:Y:S03]  /*0cf0*/  LDC.64 R6, c[0x0][0x3b0] ;  /* 0x0000ec00ff067b82 */ /* 0x010f260000000a00 */
[----:B---3-5:R-:W3:Y:S01]  /*0d00*/  LDS R2, [UR8+0x1c] ;  /* 0x00001c08ff027984 */ /* 0x028ee20008000800 */
        /* <DEDUP_REMOVED lines=9> */
.L_x_27:
[----:B------:R-:W-:Y:S05]  /*0da0*/  BSYNC.RECONVERGENT B2 ;  /* 0x0000000000027941 */ /* 0x000fea0003800200 */
.L_x_26:
[----:B------:R-:W-:Y:S04]  /*0db0*/  BSSY.RECONVERGENT B3, `(.L_x_28) ;  /* 0x000001a000037945 */ /* 0x000fe80003800200 */
[----:B------:R-:W-:Y:S04]  /*0dc0*/  BSSY.RELIABLE B2, `(.L_x_29) ;  /* 0x0000015000027945 */ /* 0x000fe80003800100 */
[----:B------:R-:W-:Y:S05]  /*0dd0*/  @P3 BRA `(.L_x_30) ;  /* 0x0000000000203947 */ /* 0x000fea0003800000 */
[----:B---345:R-:W3:Y:S02]  /*0de0*/  LDS R2, [UR8+0x34] ;  /* 0x00003408ff027984 */ /* 0x038ee40008000800 */
[----:B---3--:R-:W-:-:S05]  /*0df0*/  LOP3.LUT R2, R2, 0x38, RZ, 0xb8, !PT ;  /* 0x0000003802027812 */ /* 0x008fca00078eb8ff */
[----:B------:R3:W-:Y:S01]  /*0e00*/  STS [UR8+0x34], R2 ;  /* 0x00003402ff007988 */ /* 0x0007e20008000808 */
[----:B------:R-:W-:Y:S05]  /*0e10*/  @P3 BRA `(.L_x_31) ;  /* 0x0000000000203947 */ /* 0x000fea0003800000 */
[----:B---3--:R-:W3:Y:S01]  /*0e20*/  LDS R2, [UR8+0x8] ;  /* 0x00000808ff027984 */ /* 0x008ee20008000800 */
[----:B------:R-:W-:-:S05]  /*0e30*/  IMAD.MOV.U32 R3, RZ, RZ, 0x780 ;  /* 0x00000780ff037424 */ /* 0x000fca00078e00ff */
[----:B---3--:R-:W-:-:S05]  /*0e40*/  LOP3.LUT R2, R2, 0x500, R3, 0xd8, !PT ;  /* 0x0000050002027812 */ /* 0x008fca00078ed803 */
[----:B------:R3:W-:Y:S02]  /*0e50*/  STS [UR8+0x8], R2 ;  /* 0x00000802ff007988 */ /* 0x0007e40008000808 */
.L_x_30:
[----:B------:R-:W-:Y:S05]  /*0e60*/  @P3 BRA `(.L_x_32) ;  /* 0x0000000000283947 */ /* 0x000fea0003800000 */
[----:B---345:R-:W3:Y:S02]  /*0e70*/  LDS R2, [UR8+0x8] ;  /* 0x00000808ff027984 */ /* 0x038ee40008000800 */
[----:B---3--:R-:W-:-:S05]  /*0e80*/  LOP3.LUT R2, R2, 0x1800, RZ, 0xb8, !PT ;  /* 0x0000180002027812 */ /* 0x008fca00078eb8ff */
[----:B------:R4:W-:Y:S02]  /*0e90*/  STS [UR8+0x8], R2 ;  /* 0x00000802ff007988 */ /* 0x0009e40008000808 */
.L_x_31:
[----:B------:R-:W-:Y:S05]  /*0ea0*/  @P3 BREAK.RELIABLE B2 ;  /* 0x0000000000023942 */ /* 0x000fea0003800100 */
[----:B------:R-:W-:Y:S05]  /*0eb0*/  @P3 BRA `(.L_x_33) ;  /* 0x0000000000243947 */ /* 0x000fea0003800000 */
[----:B---34-:R-:W3:Y:S01]  /*0ec0*/  LDS R2, [UR8+0x8] ;  /* 0x00000808ff027984 */ /* 0x018ee20008000800 */
[----:B------:R-:W-:-:S05]  /*0ed0*/  IMAD.MOV.U32 R3, RZ, RZ, 0x6000 ;  /* 0x00006000ff037424 */ /* 0x000fca00078e00ff */
[----:B---3--:R-:W-:-:S04]  /*0ee0*/  LOP3.LUT R2, R2, 0x4000, R3, 0xd8, !PT ;  /* 0x0000400002027812 */ /* 0x008fc800078ed803 */
[----:B------:R-:W-:-:S05]  /*0ef0*/  LOP3.LUT R2, R2, 0x400000, RZ, 0xb8, !PT ;  /* 0x0040000002027812 */ /* 0x000fca00078eb8ff */
[----:B------:R3:W-:Y:S02]  /*0f00*/  STS [UR8+0x8], R2 ;  /* 0x00000802ff007988 */ /* 0x0007e40008000808 */
.L_x_32:
[----:B------:R-:W-:Y:S05]  /*0f10*/  BSYNC.RELIABLE B2 ;  /* 0x0000000000027941 */ /* 0x000fea0003800100 */
.L_x_29:
[----:B---345:R-:W3:Y:S02]  /*0f20*/  @!P3 LDS R2, [UR8+0x8] ;  /* 0x00000808ff02b984 */ /* 0x038ee40008000800 */
[----:B---3--:R-:W-:-:S05]  /*0f30*/  @!P3 LOP3.LUT R2, R2, 0x8000, RZ, 0xb8, !PT ;  /* 0x000080000202b812 */ /* 0x008fca00078eb8ff */
[----:B------:R5:W-:Y:S02]  /*0f40*/  @!P3 STS [UR8+0x8], R2 ;  /* 0x00000802ff00b988 */ /* 0x000be40008000808 */
.L_x_33:
[----:B------:R-:W-:Y:S05]  /*0f50*/  BSYNC.RECONVERGENT B3 ;  /* 0x0000000000037941 */ /* 0x000fea0003800200 */
.L_x_28:
[----:B------:R-:W-:Y:S05]  /*0f60*/  WARPSYNC.ALL ;  /* 0x0000000000007948 */ /* 0x000fea0003800000 */
[----:B------:R-:W-:Y:S01]  /*0f70*/  NOP ;  /* 0x0000000000007918 */ /* 0x000fe20000000000 */
[----:B------:R-:W-:-:S04]  /*0f80*/  UIADD3 UR5, UPT, UPT, UR4, 0x80, URZ ;  /* 0x0000008004057890 */ /* 0x000fc8000fffe0ff */
[----:B------:R-:W-:-:S04]  /*0f90*/  UIADD3 UR14, UP0, UPT, UR5, UR16, URZ ;  /* 0x00000010050e7290 */ /* 0x000fc8000ff1e0ff */
[----:B------:R-:W-:Y:S01]  /*0fa0*/  ULEA.HI.X.SX32 UR15, UR5, UR17, 0x1, UP0 ;  /* 0x00000011050f7291 */ /* 0x000fe200080f0eff */
[----:B------:R-:W-:Y:S11]  /*0fb0*/  @P0 BRA `(.L_x_34) ;  /* 0x0000000000300947 */ /* 0x000ff60003800000 */
[----:B---345:R-:W3:Y:S01]  /*0fc0*/  S2R R2, SR_LANEID ;  /* 0x0000000000027919 */ /* 0x038ee20000000000 */
[----:B------:R-:W-:Y:S05]  /*0fd0*/  WARPSYNC.ALL ;  /* 0x0000000000007948 */ /* 0x000fea0003800000 */
[----:B------:R-:W-:Y:S01]  /*0fe0*/  NOP ;  /* 0x0000000000007918 */ /* 0x000fe20000000000 */
[----:B---3--:R-:W-:-:S05]  /*0ff0*/  IMAD.SHL.U32 R6, R2, 0x4, RZ ;  /* 0x0000000402067824 */ /* 0x008fca00078e00ff */
[----:B------:R-:W3:Y:S01]  /*1000*/  LDS R7, [R6+UR8] ;  /* 0x0000000806077984 */ /* 0x000ee20008000800 */
[----:B------:R-:W-:-:S05]  /*1010*/  IADD3 R2, P1, PT, R6, UR14, RZ ;  /* 0x0000000e06027c10 */ /* 0x000fca000ff3e0ff */
[----:B------:R-:W-:-:S05]  /*1020*/  IMAD.X R3, RZ, RZ, UR15, P1 ;  /* 0x0000000fff037e24 */ /* 0x000fca00088e06ff */
[----:B---3--:R3:W4:Y:S01]  /*1030*/  ATOMG.E.EXCH.STRONG.GPU PT, RZ, [R2], R7 ;  /* 0x0000000702ff73a8 */ /* 0x00872200041ee100 */
[----:B------:R-:W-:-:S04]  /*1040*/  DEPBAR {5,4,3,2,1,0} ;  /* 0x0000003f0000791a */ /* 0x000fc80000000000 */
[----:B------:R-:W5:Y:S02]  /*1050*/  CCTL.E.C.LDCU.IV.DEEP [UR14] ;  /* 0x000000000e007540 */ /* 0x000f640009c08000 */
[----:B-----5:R3:W-:Y:S01]  /*1060*/  UTMACCTL.IV [UR14] ;  /* 0x000000000e0079b9 */ /* 0x0207e20008000000 */
[----:B------:R-:W-:Y:S01]  /*1070*/  NOP ;  /* 0x0000000000007918 */ /* 0x000fe20000000000 */
.L_x_34:
[----:B------:R-:W-:Y:S05]  /*1080*/  @P0 BRA `(.L_x_35) ;  /* 0x00000000000c0947 */ /* 0x000fea0003800000 */
[----:B------:R0:W-:Y:S01]  /*1090*/  UTMACMDFLUSH ;  /* 0x00000000000079b7 */ /* 0x0001e20000000000 */
[----:B------:R-:W-:Y:S05]  /*10a0*/  @P0 BRA `(.L_x_35) ;  /* 0x0000000000040947 */ /* 0x000fea0003800000 */
[----:B------:R-:W-:-:S04]  /*10b0*/  DEPBAR.LE SB0, 0x0 ;  /* 0x000080000000791a */ /* 0x000fc80000000000 */
.L_x_35:
[----:B------:R-:W-:Y:S05]  /*10c0*/  WARPSYNC.ALL ;  /* 0x0000000000007948 */ /* 0x000fea0003800000 */
[----:B------:R-:W-:Y:S01]  /*10d0*/  NOP ;  /* 0x0000000000007918 */ /* 0x000fe20000000000 */
[----:B----4-:R-:W-:Y:S06]  /*10e0*/  BAR.SYNC.DEFER_BLOCKING 0x0 ;  /* 0x0000000000007b1d */ /* 0x010fec0000010000 */
[----:B------:R-:W-:Y:S02]  /*10f0*/  BSSY.RECONVERGENT B3, `(.L_x_36) ;  /* 0x000000b000037945 */ /* 0x000fe40003800200 */
[----:B------:R-:W-:Y:S06]  /*1100*/  BAR.SYNC.DEFER_BLOCKING 0x0 ;  /* 0x0000000000007b1d */ /* 0x000fec0000010000 */
[----:B------:R4:W-:Y:S01]  /*1110*/  @!P0 STS [R11], RZ ;  /* 0x000000ff0b008388 */ /* 0x0009e20000000800 */
[----:B------:R-:W-:Y:S01]  /*1120*/  NOP ;  /* 0x0000000000007918 */ /* 0x000fe20000000000 */
[----:B------:R-:W-:Y:S05]  /*1130*/  @P3 BRA `(.L_x_37) ;  /* 0x0000000000183947 */ /* 0x000fea0003800000 */
[----:B---3-5:R-:W3:Y:S01]  /*1140*/  LDS R2, [UR8+0x8] ;  /* 0x00000808ff027984 */ /* 0x028ee20008000800 */
[----:B------:R-:W5:Y:S01]  /*1150*/  LDC.64 R6, c[0x0][0x390] ;  /* 0x0000e400ff067b82 */ /* 0x000f620000000a00 */
[----:B------:R-:W-:Y:S02]  /*1160*/  IMAD.MOV.U32 R3, RZ, RZ, 0x70 ;  /* 0x00000070ff037424 */ /* 0x000fe400078e00ff */
[----:B-----5:R5:W-:Y:S03]  /*1170*/  STS.64 [UR8], R6 ;  /* 0x00000006ff007988 */ /* 0x020be60008000a08 */
[----:B---3--:R-:W-:-:S05]  /*1180*/  LOP3.LUT R2, R2, 0x10, R3, 0xd8, !PT ;  /* 0x0000001002027812 */ /* 0x008fca00078ed803 */
[----:B------:R5:W-:Y:S02]  /*1190*/  STS [UR8+0x8], R2 ;  /* 0x00000802ff007988 */ /* 0x000be40008000808 */
.L_x_37:
[----:B---3--:R-:W-:Y:S05]  /*11a0*/  BSYNC.RECONVERGENT B3 ;  /* 0x0000000000037941 */ /* 0x008fea0003800200 */
.L_x_36:
[----:B------:R-:W-:Y:S04]  /*11b0*/  BSSY.RECONVERGENT B4, `(.L_x_38) ;  /* 0x0000011000047945 */ /* 0x000fe80003800200 */
[----:B------:R-:W-:Y:S04]  /*11c0*/  BSSY.RELIABLE B3, `(.L_x_39) ;  /* 0x000000e000037945 */ /* 0x000fe80003800100 */
[----:B------:R-:W-:Y:S05]  /*11d0*/  @P3 BRA `(.L_x_40) ;  /* 0x0000000000243947 */ /* 0x000fea0003800000 */
[----:B-----5:R-:W3:Y:S01]  /*11e0*/  LDS R2, [UR8+0x34] ;  /* 0x00003408ff027984 */ /* 0x020ee20008000800 */
[----:B------:R-:W-:-:S05]  /*11f0*/  IMAD.MOV.U32 R3, RZ, RZ, 0x3f000000 ;  /* 0x3f000000ff037424 */ /* 0x000fca00078e00ff */
[----:B---3--:R-:W-:-:S05]  /*1200*/  LOP3.LUT R2, R2, 0xff000000, R3, 0xb8, !PT ;  /* 0xff00000002027812 */ /* 0x008fca00078eb803 */
[----:B------:R3:W-:Y:S01]  /*1210*/  STS [UR8+0x34], R2 ;  /* 0x00003402ff007988 */ /* 0x0007e20008000808 */
[----:B------:R-:W-:Y:S05]  /*1220*/  @P3 BRA `(.L_x_41) ;  /* 0x00000000001c3947 */ /* 0x000fea0003800000 */
[----:B---3--:R-:W3:Y:S01]  /*1230*/  LDS R2, [UR8+0x38] ;  /* 0x00003808ff027984 */ /* 0x008ee20008000800 */
[----:B------:R-:W-:-:S05]  /*1240*/  IMAD.MOV.U32 R3, RZ, RZ, 0x3f ;  /* 0x0000003fff037424 */ /* 0x000fca00078e00ff */
[----:B---3--:R-:W-:-:S05]  /*1250*/  LOP3.LUT R2, R2, 0xff, R3, 0xb8, !PT ;  /* 0x000000ff02027812 */ /* 0x008fca00078eb803 */
[----:B------:R3:W-:Y:S02]  /*1260*/  STS [UR8+0x38], R2 ;  /* 0x00003802ff007988 */ /* 0x0007e40008000808 */
.L_x_40:
[----:B------:R-:W-:Y:S05]  /*1270*/  @P3 BREAK.RELIABLE B3 ;  /* 0x0000000000033942 */ /* 0x000fea0003800100 */
[----:B------:R-:W-:Y:S05]  /*1280*/  @P3 BRA `(.L_x_42) ;  /* 0x00000000000c3947 */ /* 0x000fea0003800000 */
[----:B------:R2:W-:Y:S02]  /*1290*/  STS [UR8+0x20], R5 ;  /* 0x00002005ff007988 */ /* 0x0005e40008000808 */
.L_x_41:
[----:B------:R-:W-:Y:S05]  /*12a0*/  BSYNC.RELIABLE B3 ;  /* 0x0000000000037941 */ /* 0x000fea0003800100 */
.L_x_39:
[----:B------:R2:W-:Y:S02]  /*12b0*/  @!P3 STS [UR8+0x24], R4 ;  /* 0x00002404ff00b988 */ /* 0x0005e40008000808 */
.L_x_42:
[----:B------:R-:W-:Y:S05]  /*12c0*/  BSYNC.RECONVERGENT B4 ;  /* 0x0000000000047941 */ /* 0x000fea0003800200 */
.L_x_38:
[----:B------:R-:W-:Y:S05]  /*12d0*/  WARPSYNC.ALL ;  /* 0x0000000000007948 */ /* 0x000fea0003800000 */
[----:B------:R-:W-:Y:S01]  /*12e0*/  NOP ;  /* 0x0000000000007918 */ /* 0x000fe20000000000 */
[----:B------:R-:W-:Y:S04]  /*12f0*/  BSSY.RECONVERGENT B4, `(.L_x_43) ;  /* 0x000000e000047945 */ /* 0x000fe80003800200 */
[----:B------:R-:W-:Y:S05]  /*1300*/  @P3 BRA `(.L_x_44) ;  /* 0x0000000000303947 */ /* 0x000fea0003800000 */
[----:B------:R-:W2:Y:S02]  /*1310*/  LDS R3, [UR8+0x34] ;  /* 0x00003408ff037984 */ /* 0x000ea40008000800 */
[----:B--2---:R-:W2:Y:S02]  /*1320*/  LDC.64 R4, c[0x0][0x3b8] ;  /* 0x0000ee00ff047b82 */ /* 0x004ea40000000a00 */
[----:B---3-5:R-:W3:Y:S01]  /*1330*/  LDS R2, [UR8+0x1c] ;  /* 0x00001c08ff027984 */ /* 0x028ee20008000800 */
[C---:B--2---:R-:W-:Y:S01]  /*1340*/  SHF.L.U64.HI R5, R4.reuse, 0x1, R5 ;  /* 0x0000000104057819 */ /* 0x044fe20000010205 */
[----:B------:R-:W-:-:S03]  /*1350*/  IMAD.SHL.U32 R4, R4, 0x2, RZ ;  /* 0x0000000204047824 */ /* 0x000fc600078e00ff */
[--C-:B------:R-:W-:Y:S02]  /*1360*/  SHF.R.U32.HI R7, RZ, 0x4, R5.reuse ;  /* 0x00000004ff077819 */ /* 0x100fe40000011605 */
[----:B------:R-:W-:-:S05]  /*1370*/  SHF.R.U64 R4, R4, 0x4, R5 ;  /* 0x0000000404047819 */ /* 0x000fca0000001205 */
[----:B------:R2:W-:Y:S01]  /*1380*/  STS [UR8+0xc], R4 ;  /* 0x00000c04ff007988 */ /* 0x0005e20008000808 */
[----:B------:R-:W-:Y:S02]  /*1390*/  LOP3.LUT R3, R3, 0x7, RZ, 0xb8, !PT ;  /* 0x0000000703037812 */ /* 0x000fe400078eb8ff */
[----:B---3--:R-:W-:-:S03]  /*13a0*/  LOP3.LUT R2, R2, 0xf, R7, 0xb8, !PT ;  /* 0x0000000f02027812 */ /* 0x008fc600078eb807 */
[----:B------:R2:W-:Y:S04]  /*13b0*/  STS [UR8+0x34], R3 ;  /* 0x00003403ff007988 */ /* 0x0005e80008000808 */
[----:B------:R2:W-:Y:S02]  /*13c0*/  STS [UR8+0x1c], R2 ;  /* 0x00001c02ff007988 */ /* 0x0005e40008000808 */
.L_x_44:
[----:B------:R-:W-:Y:S05]  /*13d0*/  BSYNC.RECONVERGENT B4 ;  /* 0x0000000000047941 */ /* 0x000fea0003800200 */
.L_x_43:
[----:B------:R-:W-:Y:S04]  /*13e0*/  BSSY.RECONVERGENT B5, `(.L_x_45) ;  /* 0x000001a000057945 */ /* 0x000fe80003800200 */
[----:B------:R-:W-:Y:S04]  /*13f0*/  BSSY.RELIABLE B4, `(.L_x_46) ;  /* 0x0000015000047945 */ /* 0x000fe80003800100 */
[----:B------:R-:W-:Y:S05]  /*1400*/  @P3 BRA `(.L_x_47) ;  /* 0x0000000000203947 */ /* 0x000fea0003800000 */
[----:B--23-5:R-:W2:Y:S02]  /*1410*/  LDS R2, [UR8+0x34] ;  /* 0x00003408ff027984 */ /* 0x02cea40008000800 */
[----:B--2---:R-:W-:-:S05]  /*1420*/  LOP3.LUT R2, R2, 0x38, RZ, 0xb8, !PT ;  /* 0x0000003802027812 */ /* 0x004fca00078eb8ff */
[----:B------:R2:W-:Y:S01]  /*1430*/  STS [UR8+0x34], R2 ;  /* 0x00003402ff007988 */ /* 0x0005e20008000808 */
[----:B------:R-:W-:Y:S05]  /*1440*/  @P3 BRA `(.L_x_48) ;  /* 0x0000000000203947 */ /* 0x000fea0003800000 */
[----:B--2---:R-:W2:Y:S01]  /*1450*/  LDS R2, [UR8+0x8] ;  /* 0x00000808ff027984 */ /* 0x004ea20008000800 */
[----:B------:R-:W-:-:S05]  /*1460*/  IMAD.MOV.U32 R3, RZ, RZ, 0x780 ;  /* 0x00000780ff037424 */ /* 0x000fca00078e00ff */
[----:B--2---:R-:W-:-:S05]  /*1470*/  LOP3.LUT R2, R2, 0x500, R3, 0xd8, !PT ;  /* 0x0000050002027812 */ /* 0x004fca00078ed803 */
[----:B------:R2:W-:Y:S02]  /*1480*/  STS [UR8+0x8], R2 ;  /* 0x00000802ff007988 */ /* 0x0005e40008000808 */
.L_x_47:
[----:B------:R-:W-:Y:S05]  /*1490*/  @P3 BRA `(.L_x_49) ;  /* 0x0000000000283947 */ /* 0x000fea0003800000 */
[----:B--23-5:R-:W2:Y:S02]  /*14a0*/  LDS R2, [UR8+0x8] ;  /* 0x00000808ff027984 */ /* 0x02cea40008000800 */
[----:B--2---:R-:W-:-:S05]  /*14b0*/  LOP3.LUT R2, R2, 0x1800, RZ, 0xb8, !PT ;  /* 0x0000180002027812 */ /* 0x004fca00078eb8ff */
[----:B------:R3:W-:Y:S02]  /*14c0*/  STS [UR8+0x8], R2 ;  /* 0x00000802ff007988 */ /* 0x0007e40008000808 */
.L_x_48:
[----:B------:R-:W-:Y:S05]  /*14d0*/  @P3 BREAK.RELIABLE B4 ;  /* 0x0000000000043942 */ /* 0x000fea0003800100 */
[----:B------:R-:W-:Y:S05]  /*14e0*/  @P3 BRA `(.L_x_50) ;  /* 0x0000000000243947 */ /* 0x000fea0003800000 */
[----:B--23--:R-:W2:Y:S01]  /*14f0*/  LDS R2, [UR8+0x8] ;  /* 0x00000808ff027984 */ /* 0x00cea20008000800 */
[----:B------:R-:W-:-:S05]  /*1500*/  IMAD.MOV.U32 R3, RZ, RZ, 0x6000 ;  /* 0x00006000ff037424 */ /* 0x000fca00078e00ff */
[----:B--2---:R-:W-:-:S04]  /*1510*/  LOP3.LUT R2, R2, 0x6000, R3, 0xd8, !PT ;  /* 0x0000600002027812 */ /* 0x004fc800078ed803 */
[----:B------:R-:W-:-:S05]  /*1520*/  LOP3.LUT R2, R2, 0x400000, RZ, 0xb8, !PT ;  /* 0x0040000002027812 */ /* 0x000fca00078eb8ff */
[----:B------:R2:W-:Y:S02]  /*1530*/  STS [UR8+0x8], R2 ;  /* 0x00000802ff007988 */ /* 0x0005e40008000808 */
.L_x_49:
[----:B------:R-:W-:Y:S05]  /*1540*/  BSYNC.RELIABLE B4 ;  /* 0x0000000000047941 */ /* 0x000fea0003800100 */
.L_x_46:
[----:B--23-5:R-:W2:Y:S02]  /*1550*/  @!P3 LDS R2, [UR8+0x8] ;  /* 0x00000808ff02b984 */ /* 0x02cea40008000800 */
[----:B--2---:R-:W-:-:S05]  /*1560*/  @!P3 LOP3.LUT R2, R2, 0x8000, RZ, 0xb8, !PT ;  /* 0x000080000202b812 */ /* 0x004fca00078eb8ff */
[----:B------:R5:W-:Y:S02]  /*1570*/  @!P3 STS [UR8+0x8], R2 ;  /* 0x00000802ff00b988 */ /* 0x000be40008000808 */
.L_x_50:
[----:B------:R-:W-:Y:S05]  /*1580*/  BSYNC.RECONVERGENT B5 ;  /* 0x0000000000057941 */ /* 0x000fea0003800200 */
.L_x_45:
[----:B------:R-:W-:Y:S05]  /*1590*/  WARPSYNC.ALL ;  /* 0x0000000000007948 */ /* 0x000fea0003800000 */
[----:B------:R-:W-:Y:S01]  /*15a0*/  NOP ;  /* 0x0000000000007918 */ /* 0x000fe20000000000 */
[----:B------:R-:W-:-:S04]  /*15b0*/  UIADD3 UR4, UPT, UPT, UR4, 0x100, URZ ;  /* 0x0000010004047890 */ /* 0x000fc8000fffe0ff */
[----:B------:R-:W-:-:S04]  /*15c0*/  UIADD3 UR23, UP0, UPT, UR4, UR16, URZ ;  /* 0x0000001004177290 */ /* 0x000fc8000ff1e0ff */
[----:B------:R-:W-:Y:S01]  /*15d0*/  ULEA.HI.X.SX32 UR24, UR4, UR17, 0x1, UP0 ;  /* 0x0000001104187291 */ /* 0x000fe200080f0eff */
[----:B------:R-:W-:Y:S11]  /*15e0*/  @P0 BRA `(.L_x_51) ;  /* 0x0000000000380947 */ /* 0x000ff60003800000 */
[----:B--23-5:R-:W2:Y:S01]  /*15f0*/  S2R R2, SR_LANEID ;  /* 0x0000000000027919 */ /* 0x02cea20000000000 */
[----:B------:R-:W-:Y:S05]  /*1600*/  WARPSYNC.ALL ;  /* 0x0000000000007948 */ /* 0x000fea0003800000 */
[----:B------:R-:W-:Y:S01]  /*1610*/  NOP ;  /* 0x0000000000007918 */ /* 0x000fe20000000000 */
[----:B--2---:R-:W-:-:S05]  /*1620*/  IMAD.SHL.U32 R4, R2, 0x4, RZ ;  /* 0x0000000402047824 */ /* 0x004fca00078e00ff */
[----:B------:R-:W2:Y:S01]  /*1630*/  LDS R5, [R4+UR8] ;  /* 0x0000000804057984 */ /* 0x000ea20008000800 */
[----:B------:R-:W-:Y:S01]  /*1640*/  IADD3 R2, P1, PT, R4, UR23, RZ ;  /* 0x0000001704027c10 */ /* 0x000fe2000ff3e0ff */
[----:B------:R-:W-:-:S04]  /*1650*/  UMOV UR4, UR23 ;  /* 0x0000001700047c82 */ /* 0x000fc80008000000 */
[----:B------:R-:W-:Y:S01]  /*1660*/  IMAD.X R3, RZ, RZ, UR24, P1 ;  /* 0x00000018ff037e24 */ /* 0x000fe200088e06ff */
[----:B------:R-:W-:-:S04]  /*1670*/  UMOV UR5, UR24 ;  /* 0x0000001800057c82 */ /* 0x000fc80008000000 */
[----:B--2---:R2:W3:Y:S01]  /*1680*/  ATOMG.E.EXCH.STRONG.GPU PT, RZ, [R2], R5 ;  /* 0x0000000502ff73a8 */ /* 0x0044e200041ee100 */
[----:B------:R-:W-:-:S04]  /*1690*/  DEPBAR {5,4,3,2,1,0} ;  /* 0x0000003f0000791a */ /* 0x000fc80000000000 */
[----:B------:R-:W5:Y:S02]  /*16a0*/  CCTL.E.C.LDCU.IV.DEEP [UR4] ;  /* 0x0000000004007540 */ /* 0x000f640009c08000 */
[----:B-----5:R2:W-:Y:S01]  /*16b0*/  UTMACCTL.IV [UR4] ;  /* 0x00000000040079b9 */ /* 0x0205e20008000000 */
[----:B------:R-:W-:Y:S01]  /*16c0*/  NOP ;  /* 0x0000000000007918 */ /* 0x000fe20000000000 */
.L_x_51:
[----:B------:R-:W-:Y:S05]  /*16d0*/  @P0 BRA `(.L_x_52) ;  /* 0x00000000000c0947 */ /* 0x000fea0003800000 */
[----:B------:R0:W-:Y:S01]  /*16e0*/  UTMACMDFLUSH ;  /* 0x00000000000079b7 */ /* 0x0001e20000000000 */
[----:B------:R-:W-:Y:S05]  /*16f0*/  @P0 BRA `(.L_x_52) ;  /* 0x0000000000040947 */ /* 0x000fea0003800000 */
[----:B------:R-:W-:-:S04]  /*1700*/  DEPBAR.LE SB0, 0x0 ;  /* 0x000080000000791a */ /* 0x000fc80000000000 */
.L_x_52:
[----:B------:R-:W-:Y:S05]  /*1710*/  WARPSYNC.ALL ;  /* 0x0000000000007948 */ /* 0x000fea0003800000 */
[----:B------:R-:W-:Y:S01]  /*1720*/  NOP ;  /* 0x0000000000007918 */ /* 0x000fe20000000000 */
[----:B---3--:R-:W-:Y:S01]  /*1730*/  BAR.SYNC.DEFER_BLOCKING 0x0 ;  /* 0x0000000000007b1d */ /* 0x008fe20000010000 */
[----:B------:R-:W-:Y:S01]  /*1740*/  ISETP.GE.AND P0, PT, R13, 0x1, PT ;  /* 0x000000010d00780c */ /* 0x000fe20003f06270 */
[----:B------:R-:W-:Y:S01]  /*1750*/  USHF.L.U32 UR11, UR11, 0x8, URZ ;  /* 0x000000080b0b7899 */ /* 0x000fe200080006ff */
[----:B--2--5:R-:W-:Y:S01]  /*1760*/  SHF.R.U32.HI R2, RZ, 0x5, R0 ;  /* 0x00000005ff027819 */ /* 0x024fe20000011600 */
[----:B------:R-:W-:-:S02]  /*1770*/  USHF.L.U32 UR31, UR6, 0x6, URZ ;  /* 0x00000006061f7899 */ /* 0x000fc400080006ff */
[----:B------:R-:W-:Y:S01]  /*1780*/  VOTEU.ALL UP0, P3 ;  /* 0x0000000000ff7886 */ /* 0x000fe20001800000 */
[----:B------:R-:W-:Y:S01]  /*1790*/  UMOV UR4, 0x1 ;  /* 0x0000000100047882 */ /* 0x000fe20000000000 */
[----:B------:R-:W-:Y:S01]  /*17a0*/  VOTEU.ALL UP1, P3 ;  /* 0x0000000000ff7886 */ /* 0x000fe20001820000 */
[----:B------:R-:W-:Y:S02]  /*17b0*/  R2UR UR22, R2 ;  /* 0x00000000021672ca */ /* 0x000fe400000e0000 */
[----:B------:R-:W-:-:S04]  /*17c0*/  @!UP0 UIADD3 UR16, UPT, UPT, -UR4, 0x100000, URZ ;  /* 0x0010000004108890 */ /* 0x000fc8000fffe1ff */
[----:B------:R-:W-:Y:S02]  /*17d0*/  @!UP0 USHF.L.U32 UR17, UR16, 0xb, URZ ;  /* 0x0000000b10118899 */ /* 0x000fe400080006ff */
[----:B------:R-:W-:Y:S02]  /*17e0*/  @!UP0 USHF.L.U32 UR16, UR16, 0x1, URZ ;  /* 0x0000000110108899 */ /* 0x000fe400080006ff */
[----:B------:R-:W-:-:S04]  /*17f0*/  @!UP0 UIADD3 UR4, UPT, UPT, -UR4, 0x100000, URZ ;  /* 0x0010000004048890 */ /* 0x000fc8000fffe1ff */
[----:B------:R-:W-:Y:S02]  /*1800*/  @!UP0 USHF.L.U32 UR5, UR4, 0xb, URZ ;  /* 0x0000000b04058899 */ /* 0x000fe400080006ff */
[----:B------:R-:W-:Y:S01]  /*1810*/  @!UP0 USHF.L.U32 UR4, UR4, 0x1, URZ ;  /* 0x0000000104048899 */ /* 0x000fe200080006ff */
[----:B------:R-:W-:Y:S01]  /*1820*/  VOTEU.ALL UP0, P3 ;  /* 0x0000000000ff7886 */ /* 0x000fe20001800000 */
[----:B------:R-:W2:Y:S04]  /*1830*/  FENCE.VIEW.ASYNC.S ;  /* 0x00000000000073c6 */ /* 0x000ea80000000000 */
[----:B--2---:R2:W3:Y:S06]  /*1840*/  @!UP0 SYNCS.EXCH.64 URZ, [UR8+0x5000], UR16 ;  /* 0x0050001008ff85b2 */ /* 0x0044ec0008000100 */
[----:B------:R2:W5:Y:S01]  /*1850*/  @!UP1 SYNCS.EXCH.64 URZ, [UR8+0x5010], UR4 ;  /* 0x0050100408ff95b2 */ /* 0x0005620008000100 */
[----:B------:R-:W-:Y:S05]  /*1860*/  @!P0 BRA `(.L_x_53) ;  /* 0x0000000400c48947 */ /* 0x000fea0003800000 */
[----:B---3-5:R-:W-:Y:S01]  /*1870*/  BAR.SYNC.DEFER_BLOCKING 0x0 ;  /* 0x0000000000007b1d */ /* 0x028fe20000010000 */
[----:B------:R-:W-:Y:S01]  /*1880*/  ELECT P1, URZ, PT ;  /* 0x0000000000ff782f */ /* 0x000fe20003820000 */
[----:B------:R-:W-:Y:S01]  /*1890*/  @!P3 IMAD.MOV.U32 R2, RZ, RZ, 0x5000 ;  /* 0x00005000ff02b424 */ /* 0x000fe200078e00ff */
[----:B--2---:R-:W-:Y:S02]  /*18a0*/  UIADD3 UR16, UPT, UPT, UR8, 0x4000, URZ ;  /* 0x0000400008107890 */ /* 0x004fe4000fffe0ff */
[----:B------:R-:W-:Y:S01]  /*18b0*/  ISETP.LT.U32.AND P1, PT, R10, 0x20, P1 ;  /* 0x000000200a00780c */ /* 0x000fe20000f21070 */
[----:B------:R-:W-:Y:S01]  /*18c0*/  UMOV UR19, UR31 ;  /* 0x0000001f00137c82 */ /* 0x000fe20008000000 */
[----:B------:R-:W-:Y:S01]  /*18d0*/  ELECT P0, URZ, PT ;  /* 0x0000000000ff782f */ /* 0x000fe20003800000 */
[----:B------:R-:W-:-:S03]  /*18e0*/  USHF.R.U32.HI UR6, URZ, 0x4, UR8 ;  /* 0x00000004ff067899 */ /* 0x000fc60008011608 */
[----:B------:R-:W-:Y:S01]  /*18f0*/  ISETP.LT.U32.AND P0, PT, R10, 0x20, P0 ;  /* 0x000000200a00780c */ /* 0x000fe20000701070 */
[----:B------:R-:W-:Y:S01]  /*1900*/  UMOV UR7, URZ ;  /* 0x000000ff00077c82 */ /* 0x000fe20008000000 */
[----:B------:R-:W-:Y:S01]  /*1910*/  USGXT.U32 UR6, UR6, 0xe ;  /* 0x0000000e0606789a */ /* 0x000fe20008000000 */
[----:B------:R-:W-:-:S04]  /*1920*/  UMOV UR5, URZ ;  /* 0x000000ff00057c82 */ /* 0x000fc80008000000 */
[----:B------:R-:W-:Y:S01]  /*1930*/  VOTEU.ANY UP0, P1 ;  /* 0x0000000000ff7886 */ /* 0x000fe20000800100 */
[----:B------:R-:W-:-:S04]  /*1940*/  VOTEU.ANY UP2, P1 ;  /* 0x0000000000ff7886 */ /* 0x000fc80000840100 */
[----:B------:R-:W-:Y:S02]  /*1950*/  @UP0 UIADD3 UR17, UPT, UPT, UR8, 0x5000, URZ ;  /* 0x0000500008110890 */ /* 0x000fe4000fffe0ff */
[----:B------:R2:W-:Y:S01]  /*1960*/  @!P3 SYNCS.ARRIVE.TRANS64 RZ, [UR8+0x5000], R2 ;  /* 0x00500002ffffb9a7 */ /* 0x0005e20008000008 */
[----:B------:R-:W-:Y:S01]  /*1970*/  @UP0 UMOV UR18, URZ ;  /* 0x000000ff00120c82 */ /* 0x000fe20008000000 */
[----:B------:R-:W-:Y:S01]  /*1980*/  BAR.SYNC.DEFER_BLOCKING 0x0 ;  /* 0x0000000000007b1d */ /* 0x000fe20000010000 */
[----:B------:R-:W-:-:S05]  /*1990*/  UISETP.NE.U32.AND UP0, UPT, UR22, URZ, UPT ;  /* 0x000000ff1600728c */ /* 0x000fca000bf05070 */
[----:B------:R-:W-:Y:S01]  /*19a0*/  VOTEU.ANY UP1, P0 ;  /* 0x0000000000ff7886 */ /* 0x000fe20000020100 */
[----:B------:R-:W-:-:S04]  /*19b0*/  VOTEU.ANY UP3, P0 ;  /* 0x0000000000ff7886 */ /* 0x000fc80000060100 */
[----:B------:R-:W-:Y:S01]  /*19c0*/  @UP1 UIADD3 UR4, UPT, UPT, UR8, 0x5000, URZ ;  /* 0x0000500008041890 */ /* 0x000fe2000fffe0ff */
[----:B------:R-:W-:-:S06]  /*19d0*/  @UP1 UMOV UR10, URZ ;  /* 0x000000ff000a1c82 */ /* 0x000fcc0008000000 */
[----:B------:R-:W-:Y:S01]  /*19e0*/  @UP3 UMOV UR9, UR4 ;  /* 0x0000000400093c82 */ /* 0x000fe20008000000 */
[----:B------:R-:W-:-:S04]  /*19f0*/  USHF.R.U32.HI UR4, URZ, 0x4, UR16 ;  /* 0x00000004ff047899 */ /* 0x000fc80008011610 */
[----:B------:R-:W-:Y:S01]  /*1a00*/  USGXT.U32 UR4, UR4, 0xe ;  /* 0x0000000e0404789a */ /* 0x000fe20008000000 */
[----:B------:R3:W-:Y:S01]  /*1a10*/  @UP2 UTMALDG.2D [UR16], [UR12] ;  /* 0x000000100c0025b4 */ /* 0x0007e20008008000 */
[----:B------:R5:W-:Y:S06]  /*1a20*/  MEMBAR.ALL.CTA ;  /* 0x0000000000007992 */ /* 0x000bec0000008000 */
[----:B-----5:R-:W5:Y:S01]  /*1a30*/  FENCE.VIEW.ASYNC.S ;  /* 0x00000000000073c6 */ /* 0x020f620000000000 */
[----:B---3--:R-:W-:Y:S01]  /*1a40*/  UMOV UR18, 0xfffffffe ;  /* 0xfffffffe00127882 */ /* 0x008fe20000000000 */
[----:B------:R-:W-:Y:S01]  /*1a50*/  UMOV UR19, 0x7fffbfdf ;  /* 0x7fffbfdf00137882 */ /* 0x000fe20000000000 */
[----:B------:R-:W-:Y:S01]  /*1a60*/  UMOV UR16, UR6 ;  /* 0x0000000600107c82 */ /* 0x000fe20008000000 */
[----:B------:R-:W-:-:S02]  /*1a70*/  UIADD3.64 UR20, UPT, UPT, UR6, -UR18, URZ ;  /* 0x8000001206147297 */ /* 0x000fc4000fffe0ff */
[----:B------:R-:W-:Y:S01]  /*1a80*/  UIADD3.64 UR18, UPT, UPT, UR4, -UR18, URZ ;  /* 0x8000001204127297 */ /* 0x000fe2000fffe0ff */
[----:B------:R-:W-:Y:S01]  /*1a90*/  UMOV UR17, 0x80004020 ;  /* 0x8000402000117882 */ /* 0x000fe20000000000 */
[----:B------:R-:W-:Y:S01]  /*1aa0*/  UMOV UR6, UR4 ;  /* 0x0000000400067c82 */ /* 0x000fe20008000000 */
[----:B------:R-:W-:Y:S01]  /*1ab0*/  UMOV UR7, 0x80004020 ;  /* 0x8000402000077882 */ /* 0x000fe20000000000 */
[----:B-----5:R-:W-:Y:S06]  /*1ac0*/  BAR.SYNC.DEFER_BLOCKING 0x0 ;  /* 0x0000000000007b1d */ /* 0x020fec0000010000 */
[----:B------:R2:W-:Y:S02]  /*1ad0*/  @UP3 UTMALDG.2D [UR8], [UR14] ;  /* 0x000000080e0035b4 */ /* 0x0005e40008008000 */
[----:B------:R-:W-:Y:S06]  /*1ae0*/  BAR.SYNC.DEFER_BLOCKING 0x0 ;  /* 0x0000000000007b1d */ /* 0x000fec0000010000 */
[----:B------:R-:W3:Y:S02]  /*1af0*/  SYNCS.PHASECHK.TRANS64.TRYWAIT P0, [UR8+0x5000], RZ ;  /* 0x005000ffff0075a7 */ /* 0x000ee40008001108 */
[----:B--23--:R-:W-:Y:S05]  /*1b00*/  @!P0 BRA `(.L_x_54) ;  /* 0x0000000c00b08947 */ /* 0x00cfea0003800000 */
.L_x_66:
[----:B------:R-:W-:Y:S05]  /*1b10*/  BRA.U UP0, `(.L_x_55) ;  /* 0x00000001001c7547 */ /* 0x000fea000b800000 */
[----:B------:R-:W-:Y:S01]  /*1b20*/  UMOV UR4, 0x0 ;  /* 0x0000000000047882 */ /* 0x000fe20000000000 */
[----:B------:R-:W-:Y:S01]  /*1b30*/  UMOV UR5, 0x4400490 ;  /* 0x0440049000057882 */ /* 0x000fe20000000000 */
[----:B------:R-:W-:Y:S01]  /*1b40*/  UMOV UR26, 0x0 ;  /* 0x00000000001a7882 */ /* 0x000fe20000000000 */
[----:B------:R-:W-:Y:S01]  /*1b50*/  UMOV UR27, 0x4400490 ;  /* 0x04400490001b7882 */ /* 0x000fe20000000000 */
[----:B------:R2:W-:Y:S01]  /*1b60*/  UTCHMMA gdesc[UR6], gdesc[UR16], tmem[UR25], tmem[UR4], idesc[UR5], !UPT ;  /* 0x00ff0410060075ea */ /* 0x0005e2000f800019 */
[----:B------:R2:W-:Y:S01]  /*1b70*/  UTCHMMA gdesc[UR18], gdesc[UR20], tmem[UR25], tmem[UR26], idesc[UR27], UPT ;  /* 0x00ff1a14120075ea */ /* 0x0005e2000b800019 */
[----:B------:R-:W-:Y:S02]  /*1b80*/  NOP ;  /* 0x0000000000007918 */ /* 0x000fe40000000000 */
.L_x_55:
[----:B------:R-:W-:Y:S01]  /*1b90*/  ELECT P0, URZ, PT ;  /* 0x0000000000ff782f */ /* 0x000fe20003800000 */
[----:B--2---:R-:W-:-:S03]  /*1ba0*/  UIADD3 UR4, UPT, UPT, UR8, 0x5010, URZ ;  /* 0x0000501008047890 */ /* 0x004fc6000fffe0ff */
[----:B------:R-:W-:Y:S01]  /*1bb0*/  ISETP.LT.U32.AND P0, PT, R10, 0x20, P0 ;  /* 0x000000200a00780c */ /* 0x000fe20000701070 */
[----:B------:R-:W-:-:S12]  /*1bc0*/  UMOV UR5, URZ ;  /* 0x000000ff00057c82 */ /* 0x000fd80008000000 */
[----:B------:R-:W-:Y:S01]  /*1bd0*/  VOTEU.ANY UP0, P0 ;  /* 0x0000000000ff7886 */ /* 0x000fe20000000100 */
[----:B------:R-:W-:Y:S01]  /*1be0*/  VOTEU.ANY UP1, P0 ;  /* 0x0000000000ff7886 */ /* 0x000fe20000020100 */
[----:B------:R-:W-:-:S03]  /*1bf0*/  ISETP.GE.U32.AND P0, PT, R13, 0x21, PT ;  /* 0x000000210d00780c */ /* 0x000fc60003f06070 */
[----:B------:R-:W-:Y:S02]  /*1c00*/  @UP0 UMOV UR9, UR4 ;  /* 0x0000000400090c82 */ /* 0x000fe40008000000 */
[----:B------:R2:W-:Y:S01]  /*1c10*/  @UP1 UTCBAR [UR9], URZ ;  /* 0x000000ff090013e9 */ /* 0x0005e200080000ff */
[----:B------:R-:W-:Y:S06]  /*1c20*/  BAR.SYNC.DEFER_BLOCKING 0x0 ;  /* 0x0000000000007b1d */ /* 0x000fec0000010000 */
[----:B------:R-:W3:Y:S02]  /*1c30*/  SYNCS.PHASECHK.TRANS64.TRYWAIT P1, [UR8+0x5010], RZ ;  /* 0x005010ffff0075a7 */ /* 0x000ee40008021108 */
[----:B--23--:R-:W-:Y:S05]  /*1c40*/  @!P1 BRA `(.L_x_56) ;  /* 0x0000000c006c9947 */ /* 0x00cfea0003800000 */
.L_x_67:
[----:B------:R-:W-:Y:S05]  /*1c50*/  @!P0 BRA `(.L_x_53) ;  /* 0x0000000000c88947 */ /* 0x000fea0003800000 */
[----:B------:R-:W-:Y:S01]  /*1c60*/  IMAD.MOV.U32 R2, RZ, RZ, 0x1 ;  /* 0x00000001ff027424 */ /* 0x000fe200078e00ff */
[----:B------:R-:W2:Y:S01]  /*1c70*/  LDCU UR32, c[0x0][0x3a0] ;  /* 0x00007400ff2077ac */ /* 0x000ea20008000800 */
[----:B------:R-:W-:-:S05]  /*1c80*/  UMOV UR30, 0x20 ;  /* 0x00000020001e7882 */ /* 0x000fca0000000000 */
.L_x_60:
[----:B------:R-:W-:Y:S01]  /*1c90*/  BAR.SYNC.DEFER_BLOCKING 0x0 ;  /* 0x0000000000007b1d */ /* 0x000fe20000010000 */
[----:B------:R-:W-:Y:S01]  /*1ca0*/  ELECT P1, URZ, PT ;  /* 0x0000000000ff782f */ /* 0x000fe20003820000 */
[----:B------:R-:W-:Y:S01]  /*1cb0*/  @!P3 IMAD.MOV.U32 R3, RZ, RZ, 0x5000 ;  /* 0x00005000ff03b424 */ /* 0x000fe200078e00ff */
[----:B------:R-:W-:Y:S02]  /*1cc0*/  ELECT P0, URZ, PT ;  /* 0x0000000000ff782f */ /* 0x000fe40003800000 */
[C---:B------:R-:W-:Y:S01]  /*1cd0*/  ISETP.LT.U32.AND P1, PT, R10.reuse, 0x20, P1 ;  /* 0x000000200a00780c */ /* 0x040fe20000f21070 */
[----:B------:R-:W-:Y:S01]  /*1ce0*/  UMOV UR10, UR30 ;  /* 0x0000001e000a7c82 */ /* 0x000fe20008000000 */
[----:B------:R-:W-:-:S11]  /*1cf0*/  ISETP.LT.U32.AND P0, PT, R10, 0x20, P0 ;  /* 0x000000200a00780c */ /* 0x000fd60000701070 */
[----:B------:R-:W-:Y:S02]  /*1d00*/  VOTEU.ANY UP0, P1 ;  /* 0x0000000000ff7886 */ /* 0x000fe40000800100 */
[----:B------:R-:W-:-:S03]  /*1d10*/  VOTEU.ANY UP1, P0 ;  /* 0x0000000000ff7886 */ /* 0x000fc60000020100 */
[----:B------:R-:W-:Y:S02]  /*1d20*/  @UP0 UIADD3 UR28, UPT, UPT, UR8, 0x4000, URZ ;  /* 0x00004000081c0890 */ /* 0x000fe4000fffe0ff */
[----:B------:R3:W-:Y:S01]  /*1d30*/  @!P3 SYNCS.ARRIVE.TRANS64 RZ, [UR8+0x5000], R3 ;  /* 0x00500003ffffb9a7 */ /* 0x0007e20008000008 */
[----:B------:R-:W-:Y:S01]  /*1d40*/  @UP0 UIADD3 UR29, UPT, UPT, UR8, 0x5000, URZ ;  /* 0x00005000081d0890 */ /* 0x000fe2000fffe0ff */
[----:B------:R-:W-:Y:S01]  /*1d50*/  VOTEU.ANY UP0, P1 ;  /* 0x0000000000ff7886 */ /* 0x000fe20000800100 */
[----:B------:R-:W-:Y:S01]  /*1d60*/  BAR.SYNC.DEFER_BLOCKING 0x0 ;  /* 0x0000000000007b1d */ /* 0x000fe20000010000 */
[----:B------:R-:W-:Y:S01]  /*1d70*/  @UP1 UIADD3 UR9, UPT, UPT, UR8, 0x5000, URZ ;  /* 0x0000500008091890 */ /* 0x000fe2000fffe0ff */
[----:B---3--:R-:W-:-:S04]  /*1d80*/  IMAD.U32 R3, R2, -0x80000000, RZ ;  /* 0x8000000002037824 */ /* 0x008fc800078e00ff */
[----:B------:R-:W-:Y:S01]  /*1d90*/  VOTEU.ANY UP1, P0 ;  /* 0x0000000000ff7886 */ /* 0x000fe20000020100 */
[----:B------:R3:W-:Y:S01]  /*1da0*/  @UP0 UTMALDG.2D [UR28], [UR12] ;  /* 0x0000001c0c0005b4 */ /* 0x0007e20008008000 */
[----:B------:R-:W-:Y:S01]  /*1db0*/  UISETP.NE.U32.AND UP0, UPT, UR22, URZ, UPT ;  /* 0x000000ff1600728c */ /* 0x000fe2000bf05070 */
[----:B------:R5:W-:Y:S06]  /*1dc0*/  MEMBAR.ALL.CTA ;  /* 0x0000000000007992 */ /* 0x000bec0000008000 */
[----:B-----5:R-:W5:Y:S02]  /*1dd0*/  FENCE.VIEW.ASYNC.S ;  /* 0x00000000000073c6 */ /* 0x020f640000000000 */
[----:B-----5:R-:W-:Y:S06]  /*1de0*/  BAR.SYNC.DEFER_BLOCKING 0x0 ;  /* 0x0000000000007b1d */ /* 0x020fec0000010000 */
[----:B------:R3:W-:Y:S02]  /*1df0*/  @UP1 UTMALDG.2D [UR8], [UR14] ;  /* 0x000000080e0015b4 */ /* 0x0007e40008008000 */
[----:B------:R-:W-:Y:S06]  /*1e00*/  BAR.SYNC.DEFER_BLOCKING 0x0 ;  /* 0x0000000000007b1d */ /* 0x000fec0000010000 */
[----:B------:R-:W5:Y:S02]  /*1e10*/  SYNCS.PHASECHK.TRANS64.TRYWAIT P0, [UR8+0x5000], R3 ;  /* 0x00500003ff0075a7 */ /* 0x000f640008001108 */
[----:B---3-5:R-:W-:Y:S05]  /*1e20*/  @!P0 BRA `(.L_x_57) ;  /* 0x0000000c00008947 */ /* 0x028fea0003800000 */
.L_x_68:
[----:B------:R-:W-:Y:S05]  /*1e30*/  BRA.U UP0, `(.L_x_58) ;  /* 0x00000001001c7547 */ /* 0x000fea000b800000 */
[----:B------:R-:W-:Y:S01]  /*1e40*/  UMOV UR26, 0x0 ;  /* 0x00000000001a7882 */ /* 0x000fe20000000000 */
[----:B------:R-:W-:Y:S01]  /*1e50*/  UMOV UR27, 0x4400490 ;  /* 0x04400490001b7882 */ /* 0x000fe20000000000 */
[----:B------:R-:W-:Y:S01]  /*1e60*/  UMOV UR28, 0x0 ;  /* 0x00000000001c7882 */ /* 0x000fe20000000000 */
[----:B------:R-:W-:Y:S01]  /*1e70*/  UMOV UR29, 0x4400490 ;  /* 0x04400490001d7882 */ /* 0x000fe20000000000 */
[----:B------:R3:W-:Y:S01]  /*1e80*/  UTCHMMA gdesc[UR6], gdesc[UR16], tmem[UR25], tmem[UR26], idesc[UR27], UPT ;  /* 0x00ff1a10060075ea */ /* 0x0007e2000b800019 */
[----:B------:R3:W-:Y:S01]  /*1e90*/  UTCHMMA gdesc[UR18], gdesc[UR20], tmem[UR25], tmem[UR28], idesc[UR29], UPT ;  /* 0x00ff1c14120075ea */ /* 0x0007e2000b800019 */
[----:B------:R-:W-:Y:S02]  /*1ea0*/  NOP ;  /* 0x0000000000007918 */ /* 0x000fe40000000000 */
.L_x_58:
[----:B------:R-:W-:-:S04]  /*1eb0*/  ELECT P0, URZ, PT ;  /* 0x0000000000ff782f */ /* 0x000fc80003800000 */
[----:B------:R-:W-:-:S13]  /*1ec0*/  ISETP.LT.U32.AND P0, PT, R10, 0x20, P0 ;  /* 0x000000200a00780c */ /* 0x000fda0000701070 */
[----:B------:R-:W-:Y:S01]  /*1ed0*/  VOTEU.ANY UP0, P0 ;  /* 0x0000000000ff7886 */ /* 0x000fe20000000100 */
[----:B------:R-:W-:-:S04]  /*1ee0*/  VOTEU.ANY UP1, P0 ;  /* 0x0000000000ff7886 */ /* 0x000fc80000020100 */
[----:B------:R-:W-:Y:S02]  /*1ef0*/  @UP0 UMOV UR9, UR4 ;  /* 0x0000000400090c82 */ /* 0x000fe40008000000 */
[----:B------:R5:W-:Y:S01]  /*1f00*/  @UP1 UTCBAR [UR9], URZ ;  /* 0x000000ff090013e9 */ /* 0x000be200080000ff */
[----:B------:R-:W-:Y:S06]  /*1f10*/  BAR.SYNC.DEFER_BLOCKING 0x0 ;  /* 0x0000000000007b1d */ /* 0x000fec0000010000 */
[----:B------:R-:W3:Y:S02]  /*1f20*/  SYNCS.PHASECHK.TRANS64.TRYWAIT P0, [UR8+0x5010], R3 ;  /* 0x00501003ff0075a7 */ /* 0x000ee40008001108 */
[----:B---3-5:R-:W-:Y:S05]  /*1f30*/  @!P0 BRA `(.L_x_59) ;  /* 0x0000000800c88947 */ /* 0x028fea0003800000 */
.L_x_69:
[----:B------:R-:W-:Y:S01]  /*1f40*/  UIADD3 UR30, UPT, UPT, UR30, 0x20, URZ ;  /* 0x000000201e1e7890 */ /* 0x000fe2000fffe0ff */
[----:B------:R-:W-:-:S03]  /*1f50*/  LOP3.LUT R2, R2, 0x1, RZ, 0x3c, !PT ;  /* 0x0000000102027812 */ /* 0x000fc600078e3cff */
[----:B--2---:R-:W-:-:S09]  /*1f60*/  UISETP.GE.AND UP0, UPT, UR30, UR32, UPT ;  /* 0x000000201e00728c */ /* 0x004fd2000bf06270 */
[----:B------:R-:W-:Y:S05]  /*1f70*/  BRA.U !UP0, `(.L_x_60) ;  /* 0xfffffffd08447547 */ /* 0x000fea000b83ffff */
.L_x_53:
[----:B---3-5:R-:W-:Y:S06]  /*1f80*/  BAR.SYNC.DEFER_BLOCKING 0x0 ;  /* 0x0000000000007b1d */ /* 0x028fec0000010000 */
[----:B------:R-:W-:Y:S04]  /*1f90*/  BSSY.RECONVERGENT B5, `(.L_x_61) ;  /* 0x0000004000057945 */ /* 0x000fe80003800200 */
[----:B------:R-:W-:Y:S05]  /*1fa0*/  @P3 BRA `(.L_x_62) ;  /* 0x0000000000083947 */ /* 0x000fea0003800000 */
[----:B------:R-:W3:Y:S02]  /*1fb0*/  SYNCS.CCTL.IV [UR8+0x5000] ;  /* 0x00500000ff0079b1 */ /* 0x000ee40008000008 */
[----:B---3--:R-:W3:Y:S02]  /*1fc0*/  SYNCS.CCTL.IV [UR8+0x5010] ;  /* 0x00501000ff0079b1 */ /* 0x008ee40008000008 */
.L_x_62:
[----:B--2---:R-:W-:Y:S05]  /*1fd0*/  BSYNC.RECONVERGENT B5 ;  /* 0x0000000000057941 */ /* 0x004fea0003800200 */
.L_x_61:
[----:B------:R-:W-:Y:S01]  /*1fe0*/  ULOP3.LUT UR22, UR22, 0x3, URZ, 0xc0, !UPT ;  /* 0x0000000316167892 */ /* 0x000fe2000f8ec0ff */
[C---:B------:R-:W-:Y:S01]  /*1ff0*/  IMAD.SHL.U32 R2, R0.reuse, 0x10, RZ ;  /* 0x0000001000027824 */ /* 0x040fe200078e00ff */
[----:B------:R-:W-:Y:S01]  /*2000*/  UMOV UR14, UR31 ;  /* 0x0000001f000e7c82 */ /* 0x000fe20008000000 */
[C---:B------:R-:W-:Y:S01]  /*2010*/  IMAD.SHL.U32 R132, R0.reuse, 0x40, RZ ;  /* 0x0000004000847824 */ /* 0x040fe200078e00ff */
[----:B------:R-:W-:Y:S01]  /*2020*/  ULEA UR4, UR22, UR25, 0x15 ;  /* 0x0000001916047291 */ /* 0x000fe2000f8ea8ff */
[----:B------:R-:W-:Y:S01]  /*2030*/  IMAD.SHL.U32 R3, R0, 0x80, RZ ;  /* 0x0000008000037824 */ /* 0x000fe200078e00ff */
[----:B------:R-:W-:Y:S01]  /*2040*/  LOP3.LUT R2, R2, 0x70, RZ, 0xc0, !PT ;  /* 0x0000007002027812 */ /* 0x000fe200078ec0ff */
[----:B------:R-:W-:Y:S01]  /*2050*/  IMAD.SHL.U32 R0, R0, 0x400, RZ ;  /* 0x0000040000007824 */ /* 0x000fe200078e00ff */
[----:B------:R-:W-:Y:S01]  /*2060*/  LOP3.LUT R133, R132, 0x1800, RZ, 0xc0, !PT ;  /* 0x0000180084857812 */ /* 0x000fe200078ec0ff */
[----:B------:R-:W-:Y:S01]  /*2070*/  ULEA UR13, UR22, UR11, 0x6 ;  /* 0x0000000b160d7291 */ /* 0x000fe2000f8e30ff */
[----:B------:R-:W-:Y:S01]  /*2080*/  LOP3.LUT R2, R2, 0x780, R3, 0xf8, !PT ;  /* 0x0000078002027812 */ /* 0x000fe200078ef803 */
[----:B------:R-:W-:Y:S01]  /*2090*/  ULEA UR12, UR22, UR8, 0xd ;  /* 0x00000008160c7291 */ /* 0x000fe2000f8e68ff */
[----:B------:R-:W-:Y:S01]  /*20a0*/  LOP3.LUT R133, R133, 0x4000, R0, 0xf8, !PT ;  /* 0x0000400085857812 */ /* 0x000fe200078ef800 */
[----:B----4-:R-:W-:Y:S01]  /*20b0*/  LDTM.16dp32bit_t0_t15.x128 R4, tmem[UR4] ;  /* 0x00000004000479ee */ /* 0x010fe20008b80000 */
[----:B------:R-:W2:Y:S01]  /*20c0*/  LDTM.16dp32bit_t16_t31.x128 R4, tmem[UR4+0x80] ;  /* 0x00008004000479ee */ /* 0x000ea20008ba0000 */
[----:B------:R-:W-:Y:S01]  /*20d0*/  NOP ;  /* 0x0000000000007918 */ /* 0x000fe20000000000 */
[----:B------:R-:W-:Y:S01]  /*20e0*/  UMOV UR4, UR23 ;  /* 0x0000001700047c82 */ /* 0x000fe20008000000 */
[----:B------:R-:W-:Y:S01]  /*20f0*/  LOP3.LUT R0, R133, R2, RZ, 0xfc, !PT ;  /* 0x0000000285007212 */ /* 0x000fe200078efcff */
[----:B------:R-:W-:Y:S01]  /*2100*/  UMOV UR5, UR24 ;  /* 0x0000001800057c82 */ /* 0x000fe20008000000 */
[----:B--23--:R-:W-:Y:S01]  /*2110*/  BAR.SYNC.DEFER_BLOCKING 0x0 ;  /* 0x0000000000007b1d */ /* 0x00cfe20000010000 */
[----:B------:R-:W-:-:S02]  /*2120*/  ELECT P0, URZ, PT ;  /* 0x0000000000ff782f */ /* 0x000fc40003800000 */
[C---:B------:R-:W-:Y:S02]  /*2130*/  LOP3.LUT R2, R0.reuse, 0x10, RZ, 0x3c, !PT ;  /* 0x0000001000027812 */ /* 0x040fe400078e3cff */
[----:B------:R-:W-:Y:S02]  /*2140*/  LOP3.LUT R3, R0, 0x20, RZ, 0x3c, !PT ;  /* 0x0000002000037812 */ /* 0x000fe400078e3cff */
[----:B------:R-:W-:Y:S02]  /*2150*/  F2FP.BF16.F32.PACK_AB R4, R5, R4 ;  /* 0x000000040504723e */ /* 0x000fe400000010ff */
[----:B------:R-:W-:Y:S02]  /*2160*/  F2FP.BF16.F32.PACK_AB R68, R69, R68 ;  /* 0x000000444544723e */ /* 0x000fe400000010ff */
[----:B------:R-:W-:Y:S02]  /*2170*/  F2FP.BF16.F32.PACK_AB R5, R7, R6 ;  /* 0x000000060705723e */ /* 0x000fe400000010ff */
[----:B------:R-:W-:-:S02]  /*2180*/  F2FP.BF16.F32.PACK_AB R12, R13, R12 ;  /* 0x0000000c0d0c723e */ /* 0x000fc400000010ff */
[----:B------:R-:W-:Y:S02]  /*2190*/  F2FP.BF16.F32.PACK_AB R69, R71, R70 ;  /* 0x000000464745723e */ /* 0x000fe400000010ff */
[----:B------:R-:W-:Y:S02]  /*21a0*/  F2FP.BF16.F32.PACK_AB R76, R77, R76 ;  /* 0x0000004c4d4c723e */ /* 0x000fe400000010ff */
[----:B------:R-:W-:Y:S02]  /*21b0*/  F2FP.BF16.F32.PACK_AB R6, R9, R8 ;  /* 0x000000080906723e */ /* 0x000fe400000010ff */
[----:B------:R-:W-:Y:S02]  /*21c0*/  F2FP.BF16.F32.PACK_AB R7, R11, R10 ;  /* 0x0000000a0b07723e */ /* 0x000fe400000010ff */
[----:B------:R-:W-:Y:S02]  /*21d0*/  F2FP.BF16.F32.PACK_AB R13, R15, R14 ;  /* 0x0000000e0f0d723e */ /* 0x000fe400000010ff */
[----:B------:R-:W-:Y:S01]  /*21e0*/  F2FP.BF16.F32.PACK_AB R70, R73, R72 ;  /* 0x000000484946723e */ /* 0x000fe200000010ff */
[----:B------:R-:W-:Y:S01]  /*21f0*/  STS.128 [R0+UR8], R4 ;  /* 0x0000000400007988 */ /* 0x000fe20008000c08 */
[----:B------:R-:W-:-:S02]  /*2200*/  F2FP.BF16.F32.PACK_AB R71, R75, R74 ;  /* 0x0000004a4b47723e */ /* 0x000fc400000010ff */
[----:B------:R-:W-:Y:S02]  /*2210*/  F2FP.BF16.F32.PACK_AB R77, R79, R78 ;  /* 0x0000004e4f4d723e */ /* 0x000fe400000010ff */
[----:B------:R-:W-:Y:S01]  /*2220*/  F2FP.BF16.F32.PACK_AB R14, R17, R16 ;  /* 0x00000010110e723e */ /* 0x000fe200000010ff */
[----:B------:R-:W-:Y:S01]  /*2230*/  STS.128 [R0+UR8+0x2000], R68 ;  /* 0x0020004400007988 */ /* 0x000fe20008000c08 */
[----:B------:R-:W-:Y:S02]  /*2240*/  F2FP.BF16.F32.PACK_AB R15, R19, R18 ;  /* 0x00000012130f723e */ /* 0x000fe400000010ff */
[----:B------:R-:W-:Y:S02]  /*2250*/  F2FP.BF16.F32.PACK_AB R20, R21, R20 ;  /* 0x000000141514723e */ /* 0x000fe400000010ff */
[----:B------:R-:W-:Y:S01]  /*2260*/  F2FP.BF16.F32.PACK_AB R78, R81, R80 ;  /* 0x00000050514e723e */ /* 0x000fe200000010ff */
[----:B------:R-:W-:Y:S01]  /*2270*/  STS.128 [R2+UR8], R12 ;  /* 0x0000000c02007988 */ /* 0x000fe20008000c08 */
[----:B------:R-:W-:-:S02]  /*2280*/  F2FP.BF16.F32.PACK_AB R79, R83, R82 ;  /* 0x00000052534f723e */ /* 0x000fc400000010ff */
[----:B------:R-:W-:Y:S02]  /*2290*/  F2FP.BF16.F32.PACK_AB R84, R85, R84 ;  /* 0x000000545554723e */ /* 0x000fe400000010ff */
[----:B------:R-:W-:Y:S01]  /*22a0*/  F2FP.BF16.F32.PACK_AB R21, R23, R22 ;  /* 0x000000161715723e */ /* 0x000fe200000010ff */
[----:B------:R2:W-:Y:S01]  /*22b0*/  STS.128 [R2+UR8+0x2000], R76 ;  /* 0x0020004c02007988 */ /* 0x0005e20008000c08 */
[----:B------:R-:W-:Y:S02]  /*22c0*/  F2FP.BF16.F32.PACK_AB R28, R29, R28 ;  /* 0x0000001c1d1c723e */ /* 0x000fe400000010ff */
[----:B------:R-:W-:Y:S02]  /*22d0*/  F2FP.BF16.F32.PACK_AB R85, R87, R86 ;  /* 0x000000565755723e */ /* 0x000fe400000010ff */
[----:B------:R-:W-:Y:S02]  /*22e0*/  F2FP.BF16.F32.PACK_AB R92, R93, R92 ;  /* 0x0000005c5d5c723e */ /* 0x000fe400000010ff */
[----:B------:R-:W-:-:S02]  /*22f0*/  F2FP.BF16.F32.PACK_AB R22, R25, R24 ;  /* 0x000000181916723e */ /* 0x000fc400000010ff */
[----:B------:R-:W-:Y:S02]  /*2300*/  F2FP.BF16.F32.PACK_AB R23, R27, R26 ;  /* 0x0000001a1b17723e */ /* 0x000fe400000010ff */
[----:B------:R-:W-:Y:S02]  /*2310*/  F2FP.BF16.F32.PACK_AB R29, R31, R30 ;  /* 0x0000001e1f1d723e */ /* 0x000fe400000010ff */
[----:B------:R-:W-:Y:S01]  /*2320*/  F2FP.BF16.F32.PACK_AB R36, R37, R36 ;  /* 0x000000242524723e */ /* 0x000fe200000010ff */
[----:B------:R3:W-:Y:S01]  /*2330*/  STS.128 [R3+UR8], R20 ;  /* 0x0000001403007988 */ /* 0x0007e20008000c08 */
[----:B------:R-:W-:Y:S02]  /*2340*/  F2FP.BF16.F32.PACK_AB R86, R89, R88 ;  /* 0x000000585956723e */ /* 0x000fe400000010ff */
[----:B------:R-:W-:Y:S02]  /*2350*/  F2FP.BF16.F32.PACK_AB R87, R91, R90 ;  /* 0x0000005a5b57723e */ /* 0x000fe400000010ff */
[----:B------:R-:W-:-:S02]  /*2360*/  F2FP.BF16.F32.PACK_AB R93, R95, R94 ;  /* 0x0000005e5f5d723e */ /* 0x000fc400000010ff */
[----:B------:R-:W-:Y:S01]  /*2370*/  F2FP.BF16.F32.PACK_AB R100, R101, R100 ;  /* 0x000000646564723e */ /* 0x000fe200000010ff */
[----:B------:R3:W-:Y:S01]  /*2380*/  STS.128 [R3+UR8+0x2000], R84 ;  /* 0x0020005403007988 */ /* 0x0007e20008000c08 */
[----:B------:R-:W-:Y:S02]  /*2390*/  F2FP.BF16.F32.PACK_AB R30, R33, R32 ;  /* 0x00000020211e723e */ /* 0x000fe400000010ff */
[----:B------:R-:W-:Y:S02]  /*23a0*/  F2FP.BF16.F32.PACK_AB R31, R35, R34 ;  /* 0x00000022231f723e */ /* 0x000fe400000010ff */
[----:B------:R-:W-:Y:S02]  /*23b0*/  F2FP.BF16.F32.PACK_AB R37, R39, R38 ;  /* 0x000000262725723e */ /* 0x000fe400000010ff */
[----:B------:R-:W-:Y:S02]  /*23c0*/  F2FP.BF16.F32.PACK_AB R44, R45, R44 ;  /* 0x0000002c2d2c723e */ /* 0x000fe400000010ff */
[----:B------:R-:W-:-:S02]  /*23d0*/  F2FP.BF16.F32.PACK_AB R94, R97, R96 ;  /* 0x00000060615e723e */ /* 0x000fc400000010ff */
[----:B------:R-:W-:Y:S02]  /*23e0*/  F2FP.BF16.F32.PACK_AB R95, R99, R98 ;  /* 0x00000062635f723e */ /* 0x000fe400000010ff */
[----:B------:R-:W-:Y:S02]  /*23f0*/  F2FP.BF16.F32.PACK_AB R101, R103, R102 ;  /* 0x000000666765723e */ /* 0x000fe400000010ff */
[----:B------:R-:W-:Y:S02]  /*2400*/  F2FP.BF16.F32.PACK_AB R108, R109, R108 ;  /* 0x0000006c6d6c723e */ /* 0x000fe400000010ff */
[----:B------:R-:W-:Y:S02]  /*2410*/  LOP3.LUT R8, R0, 0x30, RZ, 0x3c, !PT ;  /* 0x0000003000087812 */ /* 0x000fe400078e3cff */
[----:B------:R-:W-:Y:S02]  /*2420*/  F2FP.BF16.F32.PACK_AB R38, R41, R40 ;  /* 0x000000282926723e */ /* 0x000fe400000010ff */
[----:B------:R-:W-:Y:S01]  /*2430*/  F2FP.BF16.F32.PACK_AB R39, R43, R42 ;  /* 0x0000002a2b27723e */ /* 0x000fe200000010ff */
[----:B------:R3:W-:Y:S01]  /*2440*/  STS.128 [R8+UR8], R28 ;  /* 0x0000001c08007988 */ /* 0x0007e20008000c08 */
[----:B------:R-:W-:-:S02]  /*2450*/  F2FP.BF16.F32.PACK_AB R45, R47, R46 ;  /* 0x0000002e2f2d723e */ /* 0x000fc400000010ff */
[----:B------:R-:W-:Y:S01]  /*2460*/  F2FP.BF16.F32.PACK_AB R52, R53, R52 ;  /* 0x000000343534723e */ /* 0x000fe200000010ff */
[----:B------:R3:W-:Y:S01]  /*2470*/  STS.128 [R8+UR8+0x2000], R92 ;  /* 0x0020005c08007988 */ /* 0x0007e20008000c08 */
[----:B------:R-:W-:Y:S02]  /*2480*/  F2FP.BF16.F32.PACK_AB R102, R105, R104 ;  /* 0x000000686966723e */ /* 0x000fe400000010ff */
[----:B------:R-:W-:Y:S02]  /*2490*/  F2FP.BF16.F32.PACK_AB R103, R107, R106 ;  /* 0x0000006a6b67723e */ /* 0x000fe400000010ff */
[----:B------:R-:W-:Y:S02]  /*24a0*/  F2FP.BF16.F32.PACK_AB R109, R111, R110 ;  /* 0x0000006e6f6d723e */ /* 0x000fe400000010ff */
[----:B------:R-:W-:Y:S02]  /*24b0*/  F2FP.BF16.F32.PACK_AB R116, R117, R116 ;  /* 0x000000747574723e */ /* 0x000fe400000010ff */
[----:B------:R-:W-:-:S02]  /*24c0*/  LOP3.LUT R9, R0, 0x40, RZ, 0x3c, !PT ;  /* 0x0000004000097812 */ /* 0x000fc400078e3cff */
[----:B------:R-:W-:Y:S02]  /*24d0*/  F2FP.BF16.F32.PACK_AB R46, R49, R48 ;  /* 0x00000030312e723e */ /* 0x000fe400000010ff */
[----:B------:R-:W-:Y:S01]  /*24e0*/  F2FP.BF16.F32.PACK_AB R47, R51, R50 ;  /* 0x00000032332f723e */ /* 0x000fe200000010ff */
[----:B------:R3:W-:Y:S01]  /*24f0*/  STS.128 [R9+UR8], R36 ;  /* 0x0000002409007988 */ /* 0x0007e20008000c08 */
[----:B------:R-:W-:Y:S02]  /*2500*/  F2FP.BF16.F32.PACK_AB R53, R55, R54 ;  /* 0x000000363735723e */ /* 0x000fe400000010ff */
[----:B------:R-:W-:Y:S01]  /*2510*/  F2FP.BF16.F32.PACK_AB R60, R61, R60 ;  /* 0x0000003c3d3c723e */ /* 0x000fe200000010ff */
[----:B------:R3:W-:Y:S01]  /*2520*/  STS.128 [R9+UR8+0x2000], R100 ;  /* 0x0020006409007988 */ /* 0x0007e20008000c08 */
[----:B------:R-:W-:Y:S02]  /*2530*/  F2FP.BF16.F32.PACK_AB R110, R113, R112 ;  /* 0x00000070716e723e */ /* 0x000fe400000010ff */
[----:B------:R-:W-:-:S02]  /*2540*/  F2FP.BF16.F32.PACK_AB R111, R115, R114 ;  /* 0x00000072736f723e */ /* 0x000fc400000010ff */
        /* <DEDUP_REMOVED lines=11> */
[----:B--2---:R-:W-:Y:S02]  /*2600*/  LOP3.LUT R2, R0, 0x60, RZ, 0x3c, !PT ;  /* 0x0000006000027812 */ /* 0x004fe400078e3cff */
[----:B------:R-:W-:Y:S02]  /*2610*/  F2FP.BF16.F32.PACK_AB R62, R65, R64 ;  /* 0x00000040413e723e */ /* 0x000fe400000010ff */
[----:B------:R-:W-:Y:S01]  /*2620*/  F2FP.BF16.F32.PACK_AB R63, R67, R66 ;  /* 0x00000042433f723e */ /* 0x000fe200000010ff */
[----:B------:R3:W-:Y:S01]  /*2630*/  STS.128 [R2+UR8], R52 ;  /* 0x0000003402007988 */ /* 0x0007e20008000c08 */
[----:B------:R-:W-:-:S02]  /*2640*/  F2FP.BF16.F32.PACK_AB R126, R129, R128 ;  /* 0x00000080817e723e */ /* 0x000fc400000010ff */
[----:B------:R-:W-:Y:S01]  /*2650*/  F2FP.BF16.F32.PACK_AB R127, R131, R130 ;  /* 0x00000082837f723e */ /* 0x000fe200000010ff */
[----:B------:R3:W-:Y:S01]  /*2660*/  STS.128 [R2+UR8+0x2000], R116 ;  /* 0x0020007402007988 */ /* 0x0007e20008000c08 */
[----:B------:R-:W-:-:S05]  /*2670*/  LOP3.LUT R0, R0, 0x70, RZ, 0x3c, !PT ;  /* 0x0000007000007812 */ /* 0x000fca00078e3cff */
[----:B------:R3:W-:Y:S04]  /*2680*/  STS.128 [R0+UR8], R60 ;  /* 0x0000003c00007988 */ /* 0x0007e80008000c08 */
[----:B------:R3:W-:Y:S01]  /*2690*/  STS.128 [R0+UR8+0x2000], R124 ;  /* 0x0020007c00007988 */ /* 0x0007e20008000c08 */
[----:B------:R2:W-:Y:S06]  /*26a0*/  MEMBAR.ALL.CTA ;  /* 0x0000000000007992 */ /* 0x0005ec0000008000 */
[----:B--2---:R-:W2:Y:S02]  /*26b0*/  FENCE.VIEW.ASYNC.S ;  /* 0x00000000000073c6 */ /* 0x004ea40000000000 */
[----:B--2---:R-:W-:Y:S06]  /*26c0*/  BAR.SYNC.DEFER_BLOCKING 0x0 ;  /* 0x0000000000007b1d */ /* 0x004fec0000010000 */
[----:B------:R3:W-:Y:S01]  /*26d0*/  UTMASTG.2D [UR12], [UR4] ;  /* 0x0000000c040073b5 */ /* 0x0007e20008008000 */
[----:B------:R0:W-:Y:S01]  /*26e0*/  UTMACMDFLUSH ;  /* 0x00000000000079b7 */ /* 0x0001e20000000000 */
[----:B------:R-:W-:-:S04]  /*26f0*/  DEPBAR.LE SB0, 0x0 ;  /* 0x000080000000791a */ /* 0x000fc80000000000 */
[----:B------:R-:W-:Y:S08]  /*2700*/  BAR.SYNC.DEFER_BLOCKING 0x0 ;  /* 0x0000000000007b1d */ /* 0x000ff00000010000 */
[----:B------:R-:W-:Y:S06]  /*2710*/  BAR.SYNC.DEFER_BLOCKING 0x0 ;  /* 0x0000000000007b1d */ /* 0x000fec0000010000 */
[----:B---3--:R-:W-:Y:S05]  /*2720*/  @P2 BRA `(.L_x_63) ;  /* 0x0000000000a02947 */ /* 0x008fea0003800000 */
[----:B------:R-:W2:Y:S01]  /*2730*/  S2UR UR5, SR_CgaCtaId ;  /* 0x00000000000579c3 */ /* 0x000ea20000008800 */
[----:B------:R-:W-:Y:S01]  /*2740*/  NOP ;  /* 0x0000000000007918 */ /* 0x000fe20000000000 */
[----:B------:R-:W-:Y:S01]  /*2750*/  UMOV UR4, 0x50 ;  /* 0x0000005000047882 */ /* 0x000fe20000000000 */
[----:B------:R-:W-:Y:S02]  /*2760*/  IMAD.U32 R0, RZ, RZ, UR25 ;  /* 0x00000019ff007e24 */ /* 0x000fe4000f8e00ff */
[----:B------:R-:W-:Y:S02]  /*2770*/  IMAD.MOV.U32 R3, RZ, RZ, 0xff ;  /* 0x000000ffff037424 */ /* 0x000fe400078e00ff */
[----:B------:R-:W-:Y:S01]  /*2780*/  IMAD.MOV.U32 R7, RZ, RZ, 0x1 ;  /* 0x00000001ff077424 */ /* 0x000fe200078e00ff */
[----:B------:R-:W-:-:S04]  /*2790*/  LOP3.LUT R0, R0, 0xffff, RZ, 0xc0, !PT ;  /* 0x0000ffff00007812 */ /* 0x000fc800078ec0ff */
[----:B------:R-:W-:-:S05]  /*27a0*/  SHF.R.U32.HI R0, RZ, 0x5, R0 ;  /* 0x00000005ff007819 */ /* 0x000fca0000011600 */
[----:B------:R-:W-:Y:S01]  /*27b0*/  VIADD R2, R0, 0x10 ;  /* 0x0000001000027836 */ /* 0x000fe20000000000 */
[----:B------:R-:W-:Y:S01]  /*27c0*/  SHF.L.U32 R0, R3, R0, RZ ;  /* 0x0000000003007219 */ /* 0x000fe200000006ff */
[----:B--2---:R-:W-:-:S03]  /*27d0*/  ULEA UR6, UR5, UR4, 0x18 ;  /* 0x0000000405067291 */ /* 0x004fc6000f8ec0ff */
[----:B------:R-:W-:-:S04]  /*27e0*/  SHF.L.U32 R3, R7, R2, RZ ;  /* 0x0000000207037219 */ /* 0x000fc800000006ff */
[----:B------:R-:W-:Y:S02]  /*27f0*/  LOP3.LUT R0, R3, R0, RZ, 0xfc, !PT ;  /* 0x0000000003007212 */ /* 0x000fe400078efcff */
[----:B------:R-:W2:Y:S02]  /*2800*/  LDS R5, [UR6] ;  /* 0x00000006ff057984 */ /* 0x000ea40008000800 */
[C---:B------:R-:W-:Y:S02]  /*2810*/  LOP3.LUT R2, R0.reuse, 0xffff, RZ, 0xc0, !PT ;  /* 0x0000ffff00027812 */ /* 0x040fe400078ec0ff */
[----:B--2---:R-:W-:-:S04]  /*2820*/  LOP3.LUT R3, R0, 0xffff, R5, 0x80, !PT ;  /* 0x0000ffff00037812 */ /* 0x004fc800078e8005 */
[----:B------:R-:W-:-:S13]  /*2830*/  ISETP.NE.AND P0, PT, R3, R2, PT ;  /* 0x000000020300720c */ /* 0x000fda0003f05270 */
[----:B------:R-:W-:Y:S05]  /*2840*/  @P0 BRA `(.L_x_64) ;  /* 0x0000000000500947 */ /* 0x000fea0003800000 */
[----:B------:R-:W-:Y:S02]  /*2850*/  SHF.R.U32.HI R5, RZ, 0x10, R5 ;  /* 0x00000010ff057819 */ /* 0x000fe40000011605 */
[----:B------:R-:W-:-:S04]  /*2860*/  SHF.R.U32.HI R2, RZ, 0x10, R0 ;  /* 0x00000010ff027819 */ /* 0x000fc80000011600 */
[----:B------:R-:W-:-:S04]  /*2870*/  LOP3.LUT R5, R5, R2, RZ, 0xc0, !PT ;  /* 0x0000000205057212 */ /* 0x000fc800078ec0ff */
[----:B------:R-:W-:-:S13]  /*2880*/  ISETP.NE.AND P0, PT, R5, R2, PT ;  /* 0x000000020500720c */ /* 0x000fda0003f05270 */
[----:B------:R-:W-:Y:S05]  /*2890*/  @P0 BRA `(.L_x_65) ;  /* 0x0000000000300947 */ /* 0x000fea0003800000 */
[----:B------:R-:W-:Y:S01]  /*28a0*/  R2UR UR4, R0 ;  /* 0x00000000000472ca */ /* 0x000fe200000e0000 */
[----:B------:R-:W-:Y:S01]  /*28b0*/  VOTEU.ANY UR5, UPT, PT ;  /* 0x0000000000057886 */ /* 0x000fe200038e0100 */
[----:B------:R-:W2:Y:S01]  /*28c0*/  S2R R0, SR_LANEID ;  /* 0x0000000000007919 */ /* 0x000ea20000000000 */
[----:B------:R-:W-:-:S10]  /*28d0*/  UFLO.U32 UR5, UR5 ;  /* 0x00000005000572bd */ /* 0x000fd400080e0000 */
[----:B------:R-:W-:-:S06]  /*28e0*/  ULOP3.LUT UR4, URZ, UR4, URZ, 0x33, !UPT ;  /* 0x00000004ff047292 */ /* 0x000fcc000f8e33ff */
[----:B------:R-:W-:-:S04]  /*28f0*/  IMAD.U32 R2, RZ, RZ, UR4 ;  /* 0x00000004ff027e24 */ /* 0x000fc8000f8e00ff */
[----:B------:R-:W3:Y:S02]  /*2900*/  REDUX UR7, R2 ;  /* 0x00000000020773c4 */ /* 0x000ee40000000000 */
[----:B------:R4:W-:Y:S01]  /*2910*/  UTCATOMSWS.AND URZ, UR4 ;  /* 0x0000000400ff79e3 */ /* 0x0009e20008000000 */
[----:B--2---:R-:W-:Y:S01]  /*2920*/  ISETP.EQ.U32.AND P0, PT, R0, UR5, PT ;  /* 0x0000000500007c0c */ /* 0x004fe2000bf02070 */
[----:B---3--:R-:W-:-:S12]  /*2930*/  IMAD.U32 R0, RZ, RZ, UR7 ;  /* 0x00000007ff007e24 */ /* 0x008fd8000f8e00ff */
[----:B------:R4:W-:Y:S01]  /*2940*/  @P0 ATOMS.AND RZ, [UR6], R0 ;  /* 0x00000000ffff098c */ /* 0x0009e2000a800006 */
[----:B------:R-:W-:Y:S05]  /*2950*/  BRA `(.L_x_63) ;  /* 0x0000000000147947 */ /* 0x000fea0003800000 */
.L_x_65:
[----:B------:R-:W-:-:S07]  /*2960*/  MOV R2, 0x2980 ;  /* 0x0000298000027802 */ /* 0x000fce0000000f00 */
[----:B-1----:R-:W-:Y:S05]  /*2970*/  CALL.REL.NOINC `($__internal_0_$__cuda_sm10x_tcgen05_guardrail_trap_col_being_dealloced_not_returned_by_alloc) ;  /* 0x0000000000447944 */ /* 0x002fea0003c00000 */
[----:B------:R-:W-:Y:S05]  /*2980*/  BRA `(.L_x_63) ;  /* 0x0000000000087947 */ /* 0x000fea0003800000 */
.L_x_64:
[----:B------:R-:W-:-:S07]  /*2990*/  MOV R2, 0x29b0 ;  /* 0x000029b000027802 */ /* 0x000fce0000000f00 */
[----:B-1----:R-:W-:Y:S05]  /*29a0*/  CALL.REL.NOINC `($__internal_2_$__cuda_sm10x_tcgen05_guardrail_trap_unallocated_columns_being_dealloced) ;  /* 0x0000000000507944 */ /* 0x002fea0003c00000 */
.L_x_63:
[----:B------:R-:W-:Y:S01]  /*29b0*/  NOP ;  /* 0x0000000000007918 */ /* 0x000fe20000000000 */
[----:B----4-:R-:W-:Y:S05]  /*29c0*/  EXIT ;  /* 0x000000000000794d */ /* 0x010fea0003800000 */
.L_x_54:
[----:B------:R-:W2:Y:S02]  /*29d0*/  SYNCS.PHASECHK.TRANS64.TRYWAIT P0, [UR8+0x5000], RZ ;  /* 0x005000ffff0075a7 */ /* 0x000ea40008001108 */
[----:B--2---:R-:W-:Y:S05]  /*29e0*/  @!P0 BRA `(.L_x_54) ;  /* 0xfffffffc00f88947 */ /* 0x004fea000383ffff */
[----:B------:R-:W-:Y:S05]  /*29f0*/  BRA `(.L_x_66) ;  /* 0xfffffff000447947 */ /* 0x000fea000383ffff */
.L_x_56:
[----:B------:R-:W2:Y:S02]  /*2a00*/  SYNCS.PHASECHK.TRANS64.TRYWAIT P1, [UR8+0x5010], RZ ;  /* 0x005010ffff0075a7 */ /* 0x000ea40008021108 */
[----:B--2---:R-:W-:Y:S05]  /*2a10*/  @!P1 BRA `(.L_x_56) ;  /* 0xfffffffc00f89947 */ /* 0x004fea000383ffff */
[----:B------:R-:W-:Y:S05]  /*2a20*/  BRA `(.L_x_67) ;  /* 0xfffffff000887947 */ /* 0x000fea000383ffff */
.L_x_57:
[----:B------:R-:W3:Y:S02]  /*2a30*/  SYNCS.PHASECHK.TRANS64.TRYWAIT P0, [UR8+0x5000], R3 ;  /* 0x00500003ff0075a7 */ /* 0x000ee40008001108 */
[----:B---3--:R-:W-:Y:S05]  /*2a40*/  @!P0 BRA `(.L_x_57) ;  /* 0xfffffffc00f88947 */ /* 0x008fea000383ffff */
[----:B------:R-:W-:Y:S05]  /*2a50*/  BRA `(.L_x_68) ;  /* 0xfffffff000f47947 */ /* 0x000fea000383ffff */
.L_x_59:
[----:B------:R-:W3:Y:S02]  /*2a60*/  SYNCS.PHASECHK.TRANS64.TRYWAIT P0, [UR8+0x5010], R3 ;  /* 0x00501003ff0075a7 */ /* 0x000ee40008001108 */
[----:B---3--:R-:W-:Y:S05]  /*2a70*/  @!P0 BRA `(.L_x_59) ;  /* 0xfffffffc00f88947 */ /* 0x008fea000383ffff */
[----:B------:R-:W-:Y:S05]  /*2a80*/  BRA `(.L_x_69) ;  /* 0xfffffff4002c7947 */ /* 0x000fea000383ffff */
        .weak           $__internal_0_$__cuda_sm10x_tcgen05_guardrail_trap_col_being_dealloced_not_returned_by_alloc
        .type           $__internal_0_$__cuda_sm10x_tcgen05_guardrail_trap_col_being_dealloced_not_returned_by_alloc,@function
        .size           $__internal_0_$__cuda_sm10x_tcgen05_guardrail_trap_col_being_dealloced_not_returned_by_alloc,($__internal_1_$__cuda_sm10x_tcgen05_guardrail_trap_phase_invalid_during_alloc - $__internal_0_$__cuda_sm10x_tcgen05_guardrail_trap_col_being_dealloced_not_returned_by_alloc)
$__internal_0_$__cuda_sm10x_tcgen05_guardrail_trap_col_being_dealloced_not_returned_by_alloc:
[----:B------:R-:W-:Y:S05]  /*2a90*/  BPT.TRAP 0x1 ;  /* 0x000000040000795c */ /* 0x000fea0000300000 */
[----:B------:R-:W-:-:S04]  /*2aa0*/  IMAD.MOV.U32 R3, RZ, RZ, 0x0 ;  /* 0x00000000ff037424 */ /* 0x000fc800078e00ff */
[----:B------:R-:W-:Y:S05]  /*2ab0*/  RET.REL.NODEC R2 `(gluon_tcgen05) ;  /* 0xffffffd402507950 */ /* 0x000fea0003c3ffff */
        .weak           $__internal_1_$__cuda_sm10x_tcgen05_guardrail_trap_phase_invalid_during_alloc
        .type           $__internal_1_$__cuda_sm10x_tcgen05_guardrail_trap_phase_invalid_during_alloc,@function
        .size           $__internal_1_$__cuda_sm10x_tcgen05_guardrail_trap_phase_invalid_during_alloc,($__internal_2_$__cuda_sm10x_tcgen05_guardrail_trap_unallocated_columns_being_dealloced - $__internal_1_$__cuda_sm10x_tcgen05_guardrail_trap_phase_invalid_during_alloc)
$__internal_1_$__cuda_sm10x_tcgen05_guardrail_trap_phase_invalid_during_alloc:
[----:B------:R-:W-:Y:S05]  /*2ac0*/  BPT.TRAP 0x1 ;  /* 0x000000040000795c */ /* 0x000fea0000300000 */
[----:B------:R-:W-:-:S04]  /*2ad0*/  IMAD.MOV.U32 R3, RZ, RZ, 0x0 ;  /* 0x00000000ff037424 */ /* 0x000fc800078e00ff */
[----:B------:R-:W-:Y:S05]  /*2ae0*/  RET.REL.NODEC R2 `(gluon_tcgen05) ;  /* 0xffffffd402447950 */ /* 0x000fea0003c3ffff */
        .weak           $__internal_2_$__cuda_sm10x_tcgen05_guardrail_trap_unallocated_columns_being_dealloced
        .type           $__internal_2_$__cuda_sm10x_tcgen05_guardrail_trap_unallocated_columns_being_dealloced,@function
        .size           $__internal_2_$__cuda_sm10x_tcgen05_guardrail_trap_unallocated_columns_being_dealloced,(.L_x_73 - $__internal_2_$__cuda_sm10x_tcgen05_guardrail_trap_unallocated_columns_being_dealloced)
$__internal_2_$__cuda_sm10x_tcgen05_guardrail_trap_unallocated_columns_being_dealloced:
[----:B------:R-:W-:Y:S05]  /*2af0*/  BPT.TRAP 0x1 ;  /* 0x000000040000795c */ /* 0x000fea0000300000 */
[----:B------:R-:W-:-:S04]  /*2b00*/  IMAD.MOV.U32 R3, RZ, RZ, 0x0 ;  /* 0x00000000ff037424 */ /* 0x000fc800078e00ff */
[----:B------:R-:W-:Y:S05]  /*2b10*/  RET.REL.NODEC R2 `(gluon_tcgen05) ;  /* 0xffffffd402387950 */ /* 0x000fea0003c3ffff */
.L_x_70:
[----:B------:R-:W-:-:S00]  /*2b20*/  BRA `(.L_x_70) ;  /* 0xfffffffc00fc7947 */ /* 0x000fc0000383ffff */
[----:B------:R-:W-:-:S00]  /*2b30*/  NOP ;  /* 0x0000000000007918 */ /* 0x000fc00000000000 */
        /* <DEDUP_REMOVED lines=12> */
.L_x_73:


//--------------------- .nv.shared.gluon_tcgen05  --------------------------
	.section	.nv.shared.gluon_tcgen05,"aw",@nobits
	.sectionflags	@""
	.align	16
	.zero		1024


//--------------------- .nv.shared.reserved.0     --------------------------
	.section	.nv.shared.reserved.0,"aw",@nobits
	.align	8
	.weak		__nv_reservedSMEM_offset_0_alias
	.size		__nv_reservedSMEM_offset_0_alias, 0, 64
	.other		__nv_reservedSMEM_offset_0_alias,@"STO_CUDA_RESERVED_SHARED STV_DEFAULT"
__nv_reservedSMEM_offset_0_alias:
	.zero		0
.nv.shared.reserved.0:
	.zero		64
	.weak		__nv_reservedSMEM_allocation_phase
	.type		__nv_reservedSMEM_allocation_phase,@object
	.size		__nv_reservedSMEM_allocation_phase,(.L_0 - __nv_reservedSMEM_allocation_phase)
__nv_reservedSMEM_allocation_phase:
	.zero		1
.L_0:
	.zero		7
	.weak		__nv_reservedSMEM_devtool_atexit_pc
	.type		__nv_reservedSMEM_devtool_atexit_pc,@object
	.size		__nv_reservedSMEM_devtool_atexit_pc,(__nv_reservedSMEM_allocation_mask - __nv_reservedSMEM_devtool_atexit_pc)
__nv_reservedSMEM_devtool_atexit_pc:
	.zero		8
	.weak		__nv_reservedSMEM_allocation_mask
	.type		__nv_reservedSMEM_allocation_mask,@object
	.size		__nv_reservedSMEM_allocation_mask,(.L_2 - __nv_reservedSMEM_allocation_mask)
__nv_reservedSMEM_allocation_mask:
	.zero		4
.L_2:


//--------------------- .nv.constant0.gluon_tcgen05 --------------------------
	.section	.nv.constant0.gluon_tcgen05,"a",@progbits
	.sectionflags	@""
	.align	4
.nv.constant0.gluon_tcgen05:
	.zero		976


//--------------------- SYMBOLS --------------------------

	.type		.nv.reservedSmem.offset0,@object
	.size		.nv.reservedSmem.offset0,0x4
	.type		.nv.reservedSmem.cap,@object
	.size		.nv.reservedSmem.cap,0x4
